	.target	sm_90a

	.elftype	@"ET_EXEC"


//--------------------- .note.nv.tkinfo           --------------------------
	.section	.note.nv.tkinfo,"",@"SHT_NOTE"
	.sectionflags	@"SHF_NOTE_NV_TKINFO"
	.tkinfo
        /*0018*/ 	.word	0x00000002
        /*0030*/ 	.string	""
        /*0030*/ 	.string	"ptxas"
        /*0030*/ 	.string	"Cuda compilation tools, release 13.0, V13.0.88"
        /*0030*/ 	.string	"Build cuda_13.0.r13.0/compiler.36424714_0"
        /*0030*/ 	.string	"-arch sm_90a -m 64 "



//--------------------- .note.nv.cuinfo           --------------------------
	.section	.note.nv.cuinfo,"",@"SHT_NOTE"
	.sectionflags	@"SHF_NOTE_NV_CUINFO"
        /*0018*/ 	.short	0x0002
        /*001a*/ 	.short	0x005a
        /*001c*/ 	.short	0x0082
	.zero		2


//--------------------- .nv.info                  --------------------------
	.section	.nv.info,"",@"SHT_CUDA_INFO"
	.align	4


	//----- nvinfo : EIATTR_REGCOUNT
	.align		4
        /*0000*/ 	.byte	0x04, 0x2f
        /*0002*/ 	.short	(.L_12 - .L_11)
	.align		4
.L_11:
        /*0004*/ 	.word	index@(_ZN7cutlass13device_kernelINS_4gemm6kernel13GemmUniversalIN4cute5tupleIJiiiiEEENS1_10collective13CollectiveMmaINS1_37MainloopSm90TmaGmmaWarpSpecializedFP8ILi32ENS5_IJNS4_1CILi1EEESB_SB_EEENS1_35KernelTmaWarpSpecializedCooperativeEEENS5_IJNSA_ILi192EEENSA_ILi32EEESG_EEENS_12float_e4m3_tENS5_IJlSB_lEEESI_SJ_NS4_8TiledMMAINS4_8MMA_AtomIJNS4_4SM904GMMA30MMA_64x32x32_F32E4M3E4M3_SS_TNILNSN_7ScaleInE1ELSP_1EEEEEENS4_6LayoutINS5_IJNSA_ILi2EEESB_SB_EEENS5_IJSB_NSA_ILi0EEESV_EEEEENS5_IJNS4_10UnderscoreESY_SY_EEEEENS4_13SM90_TMA_LOADENS4_14ComposedLayoutINS4_7SwizzleILi1ELi4ELi3EEENS4_18smem_ptr_flag_bitsILi8EEENSS_INS5_IJNSA_ILi8EEESG_EEENS5_IJSG_SB_EEEEEEEvNS4_8identityES11_S1B_vS1C_EENS_8epilogue10collective6detail29Sm90TmaWarpSpecializedAdapterINS1F_15DefaultEpilogueISI_SJ_SJ_NS1E_6thread17LinearCombinationISI_Li1EffLNS1J_9ScaleType4KindE0ELNS_15FloatRoundStyleE2ESI_EENS1_15EpilogueDefaultEEEEEvvEEEEvNT_6ParamsE)
        /*0008*/ 	.word	0x000000a8


	//----- nvinfo : EIATTR_FRAME_SIZE
	.align		4
.L_12:
        /*000c*/ 	.byte	0x04, 0x11
        /*000e*/ 	.short	(.L_14 - .L_13)
	.align		4
.L_13:
        /*0010*/ 	.word	index@(_ZN7cutlass13device_kernelINS_4gemm6kernel13GemmUniversalIN4cute5tupleIJiiiiEEENS1_10collective13CollectiveMmaINS1_37MainloopSm90TmaGmmaWarpSpecializedFP8ILi32ENS5_IJNS4_1CILi1EEESB_SB_EEENS1_35KernelTmaWarpSpecializedCooperativeEEENS5_IJNSA_ILi192EEENSA_ILi32EEESG_EEENS_12float_e4m3_tENS5_IJlSB_lEEESI_SJ_NS4_8TiledMMAINS4_8MMA_AtomIJNS4_4SM904GMMA30MMA_64x32x32_F32E4M3E4M3_SS_TNILNSN_7ScaleInE1ELSP_1EEEEEENS4_6LayoutINS5_IJNSA_ILi2EEESB_SB_EEENS5_IJSB_NSA_ILi0EEESV_EEEEENS5_IJNS4_10UnderscoreESY_SY_EEEEENS4_13SM90_TMA_LOADENS4_14ComposedLayoutINS4_7SwizzleILi1ELi4ELi3EEENS4_18smem_ptr_flag_bitsILi8EEENSS_INS5_IJNSA_ILi8EEESG_EEENS5_IJSG_SB_EEEEEEEvNS4_8identityES11_S1B_vS1C_EENS_8epilogue10collective6detail29Sm90TmaWarpSpecializedAdapterINS1F_15DefaultEpilogueISI_SJ_SJ_NS1E_6thread17LinearCombinationISI_Li1EffLNS1J_9ScaleType4KindE0ELNS_15FloatRoundStyleE2ESI_EENS1_15EpilogueDefaultEEEEEvvEEEEvNT_6ParamsE)
        /*0014*/ 	.word	0x00000000


	//----- nvinfo : EIATTR_MIN_STACK_SIZE
	.align		4
.L_14:
        /*0018*/ 	.byte	0x04, 0x12
        /*001a*/ 	.short	(.L_16 - .L_15)
	.align		4
.L_15:
        /*001c*/ 	.word	index@(_ZN7cutlass13device_kernelINS_4gemm6kernel13GemmUniversalIN4cute5tupleIJiiiiEEENS1_10collective13CollectiveMmaINS1_37MainloopSm90TmaGmmaWarpSpecializedFP8ILi32ENS5_IJNS4_1CILi1EEESB_SB_EEENS1_35KernelTmaWarpSpecializedCooperativeEEENS5_IJNSA_ILi192EEENSA_ILi32EEESG_EEENS_12float_e4m3_tENS5_IJlSB_lEEESI_SJ_NS4_8TiledMMAINS4_8MMA_AtomIJNS4_4SM904GMMA30MMA_64x32x32_F32E4M3E4M3_SS_TNILNSN_7ScaleInE1ELSP_1EEEEEENS4_6LayoutINS5_IJNSA_ILi2EEESB_SB_EEENS5_IJSB_NSA_ILi0EEESV_EEEEENS5_IJNS4_10UnderscoreESY_SY_EEEEENS4_13SM90_TMA_LOADENS4_14ComposedLayoutINS4_7SwizzleILi1ELi4ELi3EEENS4_18smem_ptr_flag_bitsILi8EEENSS_INS5_IJNSA_ILi8EEESG_EEENS5_IJSG_SB_EEEEEEEvNS4_8identityES11_S1B_vS1C_EENS_8epilogue10collective6detail29Sm90TmaWarpSpecializedAdapterINS1F_15DefaultEpilogueISI_SJ_SJ_NS1E_6thread17LinearCombinationISI_Li1EffLNS1J_9ScaleType4KindE0ELNS_15FloatRoundStyleE2ESI_EENS1_15EpilogueDefaultEEEEEvvEEEEvNT_6ParamsE)
        /*0020*/ 	.word	0x00000000
.L_16:


//--------------------- .nv.compat                --------------------------
	.section	.nv.compat,"",@"SHT_CUDA_COMPAT_INFO"
	.align	4
        /*0000*/ 	.byte	0x02, 0x09, 0x01, 0x00, 0x02, 0x02, 0x04, 0x00, 0x02, 0x05, 0x05, 0x00, 0x03, 0x07, 0x01, 0x01
        /*0010*/ 	.byte	0x02, 0x03, 0x01, 0x00, 0x02, 0x06, 0x01, 0x00, 0x04, 0x0b, 0x08, 0x00, 0x00, 0x00, 0x00, 0x00
        /*0020*/ 	.byte	0x00, 0x00, 0x00, 0x00


//--------------------- .nv.info._ZN7cutlass13device_kernelINS_4gemm6kernel13GemmUniversalIN4cute5tupleIJiiiiEEENS1_10collective13CollectiveMmaINS1_37MainloopSm90TmaGmmaWarpSpecializedFP8ILi32ENS5_IJNS4_1CILi1EEESB_SB_EEENS1_35KernelTmaWarpSpecializedCooperativeEEENS5_IJNSA_ILi192EEENSA_ILi32EEESG_EEENS_12float_e4m3_tENS5_IJlSB_lEEESI_SJ_NS4_8TiledMMAINS4_8MMA_AtomIJNS4_4SM904GMMA30MMA_64x32x32_F32E4M3E4M3_SS_TNILNSN_7ScaleInE1ELSP_1EEEEEENS4_6LayoutINS5_IJNSA_ILi2EEESB_SB_EEENS5_IJSB_NSA_ILi0EEESV_EEEEENS5_IJNS4_10UnderscoreESY_SY_EEEEENS4_13SM90_TMA_LOADENS4_14ComposedLayoutINS4_7SwizzleILi1ELi4ELi3EEENS4_18smem_ptr_flag_bitsILi8EEENSS_INS5_IJNSA_ILi8EEESG_EEENS5_IJSG_SB_EEEEEEEvNS4_8identityES11_S1B_vS1C_EENS_8epilogue10collective6detail29Sm90TmaWarpSpecializedAdapterINS1F_15DefaultEpilogueISI_SJ_SJ_NS1E_6thread17LinearCombinationISI_Li1EffLNS1J_9ScaleType4KindE0ELNS_15FloatRoundStyleE2ESI_EENS1_15EpilogueDefaultEEEEEvvEEEEvNT_6ParamsE --------------------------
	.section	.nv.info._ZN7cutlass13device_kernelINS_4gemm6kernel13GemmUniversalIN4cute5tupleIJiiiiEEENS1_10collective13CollectiveMmaINS1_37MainloopSm90TmaGmmaWarpSpecializedFP8ILi32ENS5_IJNS4_1CILi1EEESB_SB_EEENS1_35KernelTmaWarpSpecializedCooperativeEEENS5_IJNSA_ILi192EEENSA_ILi32EEESG_EEENS_12float_e4m3_tENS5_IJlSB_lEEESI_SJ_NS4_8TiledMMAINS4_8MMA_AtomIJNS4_4SM904GMMA30MMA_64x32x32_F32E4M3E4M3_SS_TNILNSN_7ScaleInE1ELSP_1EEEEEENS4_6LayoutINS5_IJNSA_ILi2EEESB_SB_EEENS5_IJSB_NSA_ILi0EEESV_EEEEENS5_IJNS4_10UnderscoreESY_SY_EEEEENS4_13SM90_TMA_LOADENS4_14ComposedLayoutINS4_7SwizzleILi1ELi4ELi3EEENS4_18smem_ptr_flag_bitsILi8EEENSS_INS5_IJNSA_ILi8EEESG_EEENS5_IJSG_SB_EEEEEEEvNS4_8identityES11_S1B_vS1C_EENS_8epilogue10collective6detail29Sm90TmaWarpSpecializedAdapterINS1F_15DefaultEpilogueISI_SJ_SJ_NS1E_6thread17LinearCombinationISI_Li1EffLNS1J_9ScaleType4KindE0ELNS_15FloatRoundStyleE2ESI_EENS1_15EpilogueDefaultEEEEEvvEEEEvNT_6ParamsE,"",@"SHT_CUDA_INFO"
	.sectionflags	@""
	.align	4


	//----- nvinfo : EIATTR_CUDA_API_VERSION
	.align		4
        /*0000*/ 	.byte	0x04, 0x37
        /*0002*/ 	.short	(.L_18 - .L_17)
.L_17:
        /*0004*/ 	.word	0x00000082


	//----- nvinfo : EIATTR_KPARAM_INFO
	.align		4
.L_18:
        /*0008*/ 	.byte	0x04, 0x17
        /*000a*/ 	.short	(.L_20 - .L_19)
.L_19:
        /*000c*/ 	.word	0x00000000
        /*0010*/ 	.short	0x0000
        /*0012*/ 	.short	0x0070
        /*0014*/ 	.byte	0x00, 0xf0, 0x01, 0x10


	//----- nvinfo : EIATTR_SPARSE_MMA_MASK
	.align		4
.L_20:
        /*0018*/ 	.byte	0x03, 0x50
        /*001a*/ 	.short	0x0000


	//----- nvinfo : EIATTR_MAXREG_COUNT
	.align		4
        /*001c*/ 	.byte	0x03, 0x1b
        /*001e*/ 	.short	0x00a8


	//----- nvinfo : EIATTR_NUM_BARRIERS
	.align		4
        /*0020*/ 	.byte	0x02, 0x4c
        /*0022*/ 	.byte	0x01
	.zero		1


	//----- nvinfo : EIATTR_MERCURY_ISA_VERSION
	.align		4
        /*0024*/ 	.byte	0x03, 0x5f
        /*0026*/ 	.short	0x0101


	//----- nvinfo : EIATTR_INT_WARP_WIDE_INSTR_OFFSETS
	.align		4
        /*0028*/ 	.byte	0x04, 0x31
        /*002a*/ 	.short	(.L_22 - .L_21)


	//   ....[0]....
.L_21:
        /*002c*/ 	.word	0x00000750


	//   ....[1]....
        /*0030*/ 	.word	0x00000760


	//   ....[2]....
        /*0034*/ 	.word	0x00000870


	//----- nvinfo : EIATTR_COOP_GROUP_MASK_REGIDS
	.align		4
.L_22:
        /*0038*/ 	.byte	0x04, 0x29
        /*003a*/ 	.short	(.L_24 - .L_23)


	//   ....[0]....
.L_23:
        /*003c*/ 	.word	0xffffffff


	//   ....[1]....
        /*0040*/ 	.word	0xffffffff


	//   ....[2]....
        /*0044*/ 	.word	0xffffffff


	//   ....[3]....
        /*0048*/ 	.word	0xffffffff


	//   ....[4]....
        /*004c*/ 	.word	0xffffffff


	//----- nvinfo : EIATTR_COOP_GROUP_INSTR_OFFSETS
	.align		4
.L_24:
        /*0050*/ 	.byte	0x04, 0x28
        /*0052*/ 	.short	(.L_26 - .L_25)


	//   ....[0]....
.L_25:
        /*0054*/ 	.word	0x00000060


	//   ....[1]....
        /*0058*/ 	.word	0x00000070


	//   ....[2]....
        /*005c*/ 	.word	0x00000130


	//   ....[3]....
        /*0060*/ 	.word	0x00000670


	//   ....[4]....
        /*0064*/ 	.word	0x000013a0


	//----- nvinfo : EIATTR_REG_RECONFIG
	.align		4
.L_26:
        /*0068*/ 	.byte	0x01, 0x54
	.zero		2


	//----- nvinfo : EIATTR_MBARRIER_INSTR_OFFSETS
	.align		4
        /*006c*/ 	.byte	0x04, 0x39
        /*006e*/ 	.short	(.L_28 - .L_27)


	//   ....[0]....
.L_27:
        /*0070*/ 	.word	0x00000250
        /*0074*/ 	.word	0x000000ff
        /*0078*/ 	.word	0x00000000
        /*007c*/ 	.short	0x0100
        /*007e*/ 	.byte	0x08
	.zero		1


	//   ....[1]....
        /*0080*/ 	.word	0x00000260
        /*0084*/ 	.word	0x000000ff
        /*0088*/ 	.word	0x00000100
        /*008c*/ 	.short	0x0100
        /*008e*/ 	.byte	0x08
	.zero		1


	//   ....[2]....
        /*0090*/ 	.word	0x00000270
        /*0094*/ 	.word	0x000000ff
        /*0098*/ 	.word	0x00000008
        /*009c*/ 	.short	0x0100
        /*009e*/ 	.byte	0x08
	.zero		1


	//   ....[3]....
        /*00a0*/ 	.word	0x00000280
        /*00a4*/ 	.word	0x000000ff
        /*00a8*/ 	.word	0x00000108
        /*00ac*/ 	.short	0x0100
        /*00ae*/ 	.byte	0x08
	.zero		1


	//   ....[4]....
        /*00b0*/ 	.word	0x00000290
        /*00b4*/ 	.word	0x000000ff
        /*00b8*/ 	.word	0x00000010
        /*00bc*/ 	.short	0x0100
        /*00be*/ 	.byte	0x08
	.zero		1


	//   ....[5]....
        /*00c0*/ 	.word	0x000002a0
        /*00c4*/ 	.word	0x000000ff
        /*00c8*/ 	.word	0x00000110
        /*00cc*/ 	.short	0x0100
        /*00ce*/ 	.byte	0x08
	.zero		1


	//   ....[6]....
        /*00d0*/ 	.word	0x000002b0
        /*00d4*/ 	.word	0x000000ff
        /*00d8*/ 	.word	0x00000018
        /*00dc*/ 	.short	0x0100
        /*00de*/ 	.byte	0x08
	.zero		1


	//   ....[7]....
        /*00e0*/ 	.word	0x000002c0
        /*00e4*/ 	.word	0x000000ff
        /*00e8*/ 	.word	0x00000118
        /*00ec*/ 	.short	0x0100
        /*00ee*/ 	.byte	0x08
	.zero		1


	//   ....[8]....
        /*00f0*/ 	.word	0x000002d0
        /*00f4*/ 	.word	0x000000ff
        /*00f8*/ 	.word	0x00000020
        /*00fc*/ 	.short	0x0100
        /*00fe*/ 	.byte	0x08
	.zero		1


	//   ....[9]....
        /*0100*/ 	.word	0x000002e0
        /*0104*/ 	.word	0x000000ff
        /*0108*/ 	.word	0x00000120
        /*010c*/ 	.short	0x0100
        /*010e*/ 	.byte	0x08
	.zero		1


	//   ....[10]....
        /*0110*/ 	.word	0x000002f0
        /*0114*/ 	.word	0x000000ff
        /*0118*/ 	.word	0x00000028
        /*011c*/ 	.short	0x0100
        /*011e*/ 	.byte	0x08
	.zero		1


	//   ....[11]....
        /*0120*/ 	.word	0x00000300
        /*0124*/ 	.word	0x000000ff
        /*0128*/ 	.word	0x00000128
        /*012c*/ 	.short	0x0100
        /*012e*/ 	.byte	0x08
	.zero		1


	//   ....[12]....
        /*0130*/ 	.word	0x00000310
        /*0134*/ 	.word	0x000000ff
        /*0138*/ 	.word	0x00000030
        /*013c*/ 	.short	0x0100
        /*013e*/ 	.byte	0x08
	.zero		1


	//   ....[13]....
        /*0140*/ 	.word	0x00000320
        /*0144*/ 	.word	0x000000ff
        /*0148*/ 	.word	0x00000130
        /*014c*/ 	.short	0x0100
        /*014e*/ 	.byte	0x08
	.zero		1


	//   ....[14]....
        /*0150*/ 	.word	0x00000330
        /*0154*/ 	.word	0x000000ff
        /*0158*/ 	.word	0x00000038
        /*015c*/ 	.short	0x0100
        /*015e*/ 	.byte	0x08
	.zero		1


	//   ....[15]....
        /*0160*/ 	.word	0x00000340
        /*0164*/ 	.word	0x000000ff
        /*0168*/ 	.word	0x00000138
        /*016c*/ 	.short	0x0100
        /*016e*/ 	.byte	0x08
	.zero		1


	//   ....[16]....
        /*0170*/ 	.word	0x00000350
        /*0174*/ 	.word	0x000000ff
        /*0178*/ 	.word	0x00000040
        /*017c*/ 	.short	0x0100
        /*017e*/ 	.byte	0x08
	.zero		1


	//   ....[17]....
        /*0180*/ 	.word	0x00000360
        /*0184*/ 	.word	0x000000ff
        /*0188*/ 	.word	0x00000140
        /*018c*/ 	.short	0x0100
        /*018e*/ 	.byte	0x08
	.zero		1


	//   ....[18]....
        /*0190*/ 	.word	0x00000370
        /*0194*/ 	.word	0x000000ff
        /*0198*/ 	.word	0x00000048
        /*019c*/ 	.short	0x0100
        /*019e*/ 	.byte	0x08
	.zero		1


	//   ....[19]....
        /*01a0*/ 	.word	0x00000380
        /*01a4*/ 	.word	0x000000ff
        /*01a8*/ 	.word	0x00000148
        /*01ac*/ 	.short	0x0100
        /*01ae*/ 	.byte	0x08
	.zero		1


	//   ....[20]....
        /*01b0*/ 	.word	0x00000390
        /*01b4*/ 	.word	0x000000ff
        /*01b8*/ 	.word	0x00000050
        /*01bc*/ 	.short	0x0100
        /*01be*/ 	.byte	0x08
	.zero		1


	//   ....[21]....
        /*01c0*/ 	.word	0x000003a0
        /*01c4*/ 	.word	0x000000ff
        /*01c8*/ 	.word	0x00000150
        /*01cc*/ 	.short	0x0100
        /*01ce*/ 	.byte	0x08
	.zero		1


	//   ....[22]....
        /*01d0*/ 	.word	0x000003b0
        /*01d4*/ 	.word	0x000000ff
        /*01d8*/ 	.word	0x00000058
        /*01dc*/ 	.short	0x0100
        /*01de*/ 	.byte	0x08
	.zero		1


	//   ....[23]....
        /*01e0*/ 	.word	0x000003c0
        /*01e4*/ 	.word	0x000000ff
        /*01e8*/ 	.word	0x00000158
        /*01ec*/ 	.short	0x0100
        /*01ee*/ 	.byte	0x08
	.zero		1


	//   ....[24]....
        /*01f0*/ 	.word	0x000003d0
        /*01f4*/ 	.word	0x000000ff
        /*01f8*/ 	.word	0x00000060
        /*01fc*/ 	.short	0x0100
        /*01fe*/ 	.byte	0x08
	.zero		1


	//   ....[25]....
        /*0200*/ 	.word	0x000003e0
        /*0204*/ 	.word	0x000000ff
        /*0208*/ 	.word	0x00000160
        /*020c*/ 	.short	0x0100
        /*020e*/ 	.byte	0x08
	.zero		1


	//   ....[26]....
        /*0210*/ 	.word	0x000003f0
        /*0214*/ 	.word	0x000000ff
        /*0218*/ 	.word	0x00000068
        /*021c*/ 	.short	0x0100
        /*021e*/ 	.byte	0x08
	.zero		1


	//   ....[27]....
        /*0220*/ 	.word	0x00000400
        /*0224*/ 	.word	0x000000ff
        /*0228*/ 	.word	0x00000168
        /*022c*/ 	.short	0x0100
        /*022e*/ 	.byte	0x08
	.zero		1


	//   ....[28]....
        /*0230*/ 	.word	0x00000410
        /*0234*/ 	.word	0x000000ff
        /*0238*/ 	.word	0x00000070
        /*023c*/ 	.short	0x0100
        /*023e*/ 	.byte	0x08
	.zero		1


	//   ....[29]....
        /*0240*/ 	.word	0x00000420
        /*0244*/ 	.word	0x000000ff
        /*0248*/ 	.word	0x00000170
        /*024c*/ 	.short	0x0100
        /*024e*/ 	.byte	0x08
	.zero		1


	//   ....[30]....
        /*0250*/ 	.word	0x00000430
        /*0254*/ 	.word	0x000000ff
        /*0258*/ 	.word	0x00000078
        /*025c*/ 	.short	0x0100
        /*025e*/ 	.byte	0x08
	.zero		1


	//   ....[31]....
        /*0260*/ 	.word	0x00000440
        /*0264*/ 	.word	0x000000ff
        /*0268*/ 	.word	0x00000178
        /*026c*/ 	.short	0x0100
        /*026e*/ 	.byte	0x08
	.zero		1


	//   ....[32]....
        /*0270*/ 	.word	0x00000450
        /*0274*/ 	.word	0x000000ff
        /*0278*/ 	.word	0x00000080
        /*027c*/ 	.short	0x0100
        /*027e*/ 	.byte	0x08
	.zero		1


	//   ....[33]....
        /*0280*/ 	.word	0x00000460
        /*0284*/ 	.word	0x000000ff
        /*0288*/ 	.word	0x00000180
        /*028c*/ 	.short	0x0100
        /*028e*/ 	.byte	0x08
	.zero		1


	//   ....[34]....
        /*0290*/ 	.word	0x00000470
        /*0294*/ 	.word	0x000000ff
        /*0298*/ 	.word	0x00000088
        /*029c*/ 	.short	0x0100
        /*029e*/ 	.byte	0x08
	.zero		1


	//   ....[35]....
        /*02a0*/ 	.word	0x00000480
        /*02a4*/ 	.word	0x000000ff
        /*02a8*/ 	.word	0x00000188
        /*02ac*/ 	.short	0x0100
        /*02ae*/ 	.byte	0x08
	.zero		1


	//   ....[36]....
        /*02b0*/ 	.word	0x00000490
        /*02b4*/ 	.word	0x000000ff
        /*02b8*/ 	.word	0x00000090
        /*02bc*/ 	.short	0x0100
        /*02be*/ 	.byte	0x08
	.zero		1


	//   ....[37]....
        /*02c0*/ 	.word	0x000004a0
        /*02c4*/ 	.word	0x000000ff
        /*02c8*/ 	.word	0x00000190
        /*02cc*/ 	.short	0x0100
        /*02ce*/ 	.byte	0x08
	.zero		1


	//   ....[38]....
        /*02d0*/ 	.word	0x000004b0
        /*02d4*/ 	.word	0x000000ff
        /*02d8*/ 	.word	0x00000098
        /*02dc*/ 	.short	0x0100
        /*02de*/ 	.byte	0x08
	.zero		1


	//   ....[39]....
        /*02e0*/ 	.word	0x000004c0
        /*02e4*/ 	.word	0x000000ff
        /*02e8*/ 	.word	0x00000198
        /*02ec*/ 	.short	0x0100
        /*02ee*/ 	.byte	0x08
	.zero		1


	//   ....[40]....
        /*02f0*/ 	.word	0x000004d0
        /*02f4*/ 	.word	0x000000ff
        /*02f8*/ 	.word	0x000000a0
        /*02fc*/ 	.short	0x0100
        /*02fe*/ 	.byte	0x08
	.zero		1


	//   ....[41]....
        /*0300*/ 	.word	0x000004e0
        /*0304*/ 	.word	0x000000ff
        /*0308*/ 	.word	0x000001a0
        /*030c*/ 	.short	0x0100
        /*030e*/ 	.byte	0x08
	.zero		1


	//   ....[42]....
        /*0310*/ 	.word	0x000004f0
        /*0314*/ 	.word	0x000000ff
        /*0318*/ 	.word	0x000000a8
        /*031c*/ 	.short	0x0100
        /*031e*/ 	.byte	0x08
	.zero		1


	//   ....[43]....
        /*0320*/ 	.word	0x00000500
        /*0324*/ 	.word	0x000000ff
        /*0328*/ 	.word	0x000001a8
        /*032c*/ 	.short	0x0100
        /*032e*/ 	.byte	0x08
	.zero		1


	//   ....[44]....
        /*0330*/ 	.word	0x00000510
        /*0334*/ 	.word	0x000000ff
        /*0338*/ 	.word	0x000000b0
        /*033c*/ 	.short	0x0100
        /*033e*/ 	.byte	0x08
	.zero		1


	//   ....[45]....
        /*0340*/ 	.word	0x00000520
        /*0344*/ 	.word	0x000000ff
        /*0348*/ 	.word	0x000001b0
        /*034c*/ 	.short	0x0100
        /*034e*/ 	.byte	0x08
	.zero		1


	//   ....[46]....
        /*0350*/ 	.word	0x00000530
        /*0354*/ 	.word	0x000000ff
        /*0358*/ 	.word	0x000000b8
        /*035c*/ 	.short	0x0100
        /*035e*/ 	.byte	0x08
	.zero		1


	//   ....[47]....
        /*0360*/ 	.word	0x00000540
        /*0364*/ 	.word	0x000000ff
        /*0368*/ 	.word	0x000001b8
        /*036c*/ 	.short	0x0100
        /*036e*/ 	.byte	0x08
	.zero		1


	//   ....[48]....
        /*0370*/ 	.word	0x00000550
        /*0374*/ 	.word	0x000000ff
        /*0378*/ 	.word	0x000000c0
        /*037c*/ 	.short	0x0100
        /*037e*/ 	.byte	0x08
	.zero		1


	//   ....[49]....
        /*0380*/ 	.word	0x00000560
        /*0384*/ 	.word	0x000000ff
        /*0388*/ 	.word	0x000001c0
        /*038c*/ 	.short	0x0100
        /*038e*/ 	.byte	0x08
	.zero		1


	//   ....[50]....
        /*0390*/ 	.word	0x00000570
        /*0394*/ 	.word	0x000000ff
        /*0398*/ 	.word	0x000000c8
        /*039c*/ 	.short	0x0100
        /*039e*/ 	.byte	0x08
	.zero		1


	//   ....[51]....
        /*03a0*/ 	.word	0x00000580
        /*03a4*/ 	.word	0x000000ff
        /*03a8*/ 	.word	0x000001c8
        /*03ac*/ 	.short	0x0100
        /*03ae*/ 	.byte	0x08
	.zero		1


	//   ....[52]....
        /*03b0*/ 	.word	0x00000590
        /*03b4*/ 	.word	0x000000ff
        /*03b8*/ 	.word	0x000000d0
        /*03bc*/ 	.short	0x0100
        /*03be*/ 	.byte	0x08
	.zero		1


	//   ....[53]....
        /*03c0*/ 	.word	0x000005a0
        /*03c4*/ 	.word	0x000000ff
        /*03c8*/ 	.word	0x000001d0
        /*03cc*/ 	.short	0x0100
        /*03ce*/ 	.byte	0x08
	.zero		1


	//   ....[54]....
        /*03d0*/ 	.word	0x000005b0
        /*03d4*/ 	.word	0x000000ff
        /*03d8*/ 	.word	0x000000d8
        /*03dc*/ 	.short	0x0100
        /*03de*/ 	.byte	0x08
	.zero		1


	//   ....[55]....
        /*03e0*/ 	.word	0x000005c0
        /*03e4*/ 	.word	0x000000ff
        /*03e8*/ 	.word	0x000001d8
        /*03ec*/ 	.short	0x0100
        /*03ee*/ 	.byte	0x08
	.zero		1


	//   ....[56]....
        /*03f0*/ 	.word	0x000005d0
        /*03f4*/ 	.word	0x000000ff
        /*03f8*/ 	.word	0x000000e0
        /*03fc*/ 	.short	0x0100
        /*03fe*/ 	.byte	0x08
	.zero		1


	//   ....[57]....
        /*0400*/ 	.word	0x000005e0
        /*0404*/ 	.word	0x000000ff
        /*0408*/ 	.word	0x000001e0
        /*040c*/ 	.short	0x0100
        /*040e*/ 	.byte	0x08
	.zero		1


	//   ....[58]....
        /*0410*/ 	.word	0x000005f0
        /*0414*/ 	.word	0x000000ff
        /*0418*/ 	.word	0x000000e8
        /*041c*/ 	.short	0x0100
        /*041e*/ 	.byte	0x08
	.zero		1


	//   ....[59]....
        /*0420*/ 	.word	0x00000600
        /*0424*/ 	.word	0x000000ff
        /*0428*/ 	.word	0x000001e8
        /*042c*/ 	.short	0x0100
        /*042e*/ 	.byte	0x08
	.zero		1


	//   ....[60]....
        /*0430*/ 	.word	0x00000610
        /*0434*/ 	.word	0x000000ff
        /*0438*/ 	.word	0x000000f0
        /*043c*/ 	.short	0x0100
        /*043e*/ 	.byte	0x08
	.zero		1


	//   ....[61]....
        /*0440*/ 	.word	0x00000620
        /*0444*/ 	.word	0x000000ff
        /*0448*/ 	.word	0x000001f0
        /*044c*/ 	.short	0x0100
        /*044e*/ 	.byte	0x08
	.zero		1


	//   ....[62]....
        /*0450*/ 	.word	0x00000630
        /*0454*/ 	.word	0x000000ff
        /*0458*/ 	.word	0x000000f8
        /*045c*/ 	.short	0x0100
        /*045e*/ 	.byte	0x08
	.zero		1


	//   ....[63]....
        /*0460*/ 	.word	0x00000640
        /*0464*/ 	.word	0x000000ff
        /*0468*/ 	.word	0x000001f8
        /*046c*/ 	.short	0x0100
        /*046e*/ 	.byte	0x08
	.zero		1


	//   ....[64]....
        /*0470*/ 	.word	0x000008e0
        /*0474*/ 	.word	0x000000ff
        /*0478*/ 	.word	0x00000210
        /*047c*/ 	.short	0x0100
        /*047e*/ 	.byte	0x06
	.zero		1


	//   ....[65]....
        /*0480*/ 	.word	0x00000940
        /*0484*/ 	.word	0x000000ff
        /*0488*/ 	.word	0x00000218
        /*048c*/ 	.short	0x0100
        /*048e*/ 	.byte	0x06
	.zero		1


	//   ....[66]....
        /*0490*/ 	.word	0x000016d0
        /*0494*/ 	.word	0x000000ff
        /*0498*/ 	.word	0x00000000
        /*049c*/ 	.short	0x010a
        /*049e*/ 	.byte	0x06
	.zero		1


	//   ....[67]....
        /*04a0*/ 	.word	0x00001710
        /*04a4*/ 	.word	0x000000ff
        /*04a8*/ 	.word	0x00000000
        /*04ac*/ 	.short	0x010a
        /*04ae*/ 	.byte	0x06
	.zero		1


	//   ....[68]....
        /*04b0*/ 	.word	0x00001d30
        /*04b4*/ 	.word	0x000000ff
        /*04b8*/ 	.word	0x00000000
        /*04bc*/ 	.short	0x010a
        /*04be*/ 	.byte	0x0c
	.zero		1


	//   ....[69]....
        /*04c0*/ 	.word	0x00001d70
        /*04c4*/ 	.word	0x000000ff
        /*04c8*/ 	.word	0x00000000
        /*04cc*/ 	.short	0x010a
        /*04ce*/ 	.byte	0x0c
	.zero		1


	//   ....[70]....
        /*04d0*/ 	.word	0x00002190
        /*04d4*/ 	.word	0x000000ff
        /*04d8*/ 	.word	0x00000000
        /*04dc*/ 	.short	0x0101
        /*04de*/ 	.byte	0x08
	.zero		1


	//   ....[71]....
        /*04e0*/ 	.word	0x000025c0
        /*04e4*/ 	.word	0x000000ff
        /*04e8*/ 	.word	0x00000000
        /*04ec*/ 	.short	0x0101
        /*04ee*/ 	.byte	0x06
	.zero		1


	//   ....[72]....
        /*04f0*/ 	.word	0x00005f40
        /*04f4*/ 	.word	0x00000012
        /*04f8*/ 	.word	0x00000100
        /*04fc*/ 	.short	0x010a
        /*04fe*/ 	.byte	0x3f
	.zero		1


	//   ....[73]....
        /*0500*/ 	.word	0x00006300
        /*0504*/ 	.word	0x00000003
        /*0508*/ 	.word	0x00000218
        /*050c*/ 	.short	0x0101
        /*050e*/ 	.byte	0x3f
	.zero		1


	//   ....[74]....
        /*0510*/ 	.word	0x00006a20
        /*0514*/ 	.word	0x00000005
        /*0518*/ 	.word	0x00000000
        /*051c*/ 	.short	0x010a
        /*051e*/ 	.byte	0x3f
	.zero		1


	//   ....[75]....
        /*0520*/ 	.word	0x00006aa0
        /*0524*/ 	.word	0x00000007
        /*0528*/ 	.word	0x00000000
        /*052c*/ 	.short	0x010a
        /*052e*/ 	.byte	0x3f
	.zero		1


	//   ....[76]....
        /*0530*/ 	.word	0x00006b30
        /*0534*/ 	.word	0x00000006
        /*0538*/ 	.word	0x00000000
        /*053c*/ 	.short	0x010a
        /*053e*/ 	.byte	0x3f
	.zero		1


	//   ....[77]....
        /*0540*/ 	.word	0x00006bc0
        /*0544*/ 	.word	0x00000007
        /*0548*/ 	.word	0x00000000
        /*054c*/ 	.short	0x010a
        /*054e*/ 	.byte	0x3f
	.zero		1


	//   ....[78]....
        /*0550*/ 	.word	0x00006c50
        /*0554*/ 	.word	0x00000006
        /*0558*/ 	.word	0x00000000
        /*055c*/ 	.short	0x010a
        /*055e*/ 	.byte	0x3f
	.zero		1


	//   ....[79]....
        /*0560*/ 	.word	0x00006ce0
        /*0564*/ 	.word	0x00000007
        /*0568*/ 	.word	0x00000000
        /*056c*/ 	.short	0x010a
        /*056e*/ 	.byte	0x3f
	.zero		1


	//   ....[80]....
        /*0570*/ 	.word	0x00006d70
        /*0574*/ 	.word	0x00000006
        /*0578*/ 	.word	0x00000000
        /*057c*/ 	.short	0x010a
        /*057e*/ 	.byte	0x3f
	.zero		1


	//   ....[81]....
        /*0580*/ 	.word	0x00006e00
        /*0584*/ 	.word	0x00000007
        /*0588*/ 	.word	0x00000000
        /*058c*/ 	.short	0x010a
        /*058e*/ 	.byte	0x3f
	.zero		1


	//   ....[82]....
        /*0590*/ 	.word	0x00006e90
        /*0594*/ 	.word	0x00000006
        /*0598*/ 	.word	0x00000000
        /*059c*/ 	.short	0x010a
        /*059e*/ 	.byte	0x3f
	.zero		1


	//   ....[83]....
        /*05a0*/ 	.word	0x00006f20
        /*05a4*/ 	.word	0x00000007
        /*05a8*/ 	.word	0x00000000
        /*05ac*/ 	.short	0x010a
        /*05ae*/ 	.byte	0x3f
	.zero		1


	//   ....[84]....
        /*05b0*/ 	.word	0x00006fb0
        /*05b4*/ 	.word	0x00000006
        /*05b8*/ 	.word	0x00000000
        /*05bc*/ 	.short	0x010a
        /*05be*/ 	.byte	0x3f
	.zero		1


	//   ....[85]....
        /*05c0*/ 	.word	0x00007040
        /*05c4*/ 	.word	0x00000007
        /*05c8*/ 	.word	0x00000000
        /*05cc*/ 	.short	0x010a
        /*05ce*/ 	.byte	0x3f
	.zero		1


	//   ....[86]....
        /*05d0*/ 	.word	0x000070d0
        /*05d4*/ 	.word	0x00000006
        /*05d8*/ 	.word	0x00000000
        /*05dc*/ 	.short	0x010a
        /*05de*/ 	.byte	0x3f
	.zero		1


	//   ....[87]....
        /*05e0*/ 	.word	0x00007160
        /*05e4*/ 	.word	0x00000007
        /*05e8*/ 	.word	0x00000000
        /*05ec*/ 	.short	0x010a
        /*05ee*/ 	.byte	0x3f
	.zero		1


	//   ....[88]....
        /*05f0*/ 	.word	0x000071f0
        /*05f4*/ 	.word	0x00000006
        /*05f8*/ 	.word	0x00000000
        /*05fc*/ 	.short	0x010a
        /*05fe*/ 	.byte	0x3f
	.zero		1


	//   ....[89]....
        /*0600*/ 	.word	0x00007280
        /*0604*/ 	.word	0x00000007
        /*0608*/ 	.word	0x00000000
        /*060c*/ 	.short	0x010a
        /*060e*/ 	.byte	0x3f
	.zero		1


	//   ....[90]....
        /*0610*/ 	.word	0x00007310
        /*0614*/ 	.word	0x00000006
        /*0618*/ 	.word	0x00000000
        /*061c*/ 	.short	0x010a
        /*061e*/ 	.byte	0x3f
	.zero		1


	//   ....[91]....
        /*0620*/ 	.word	0x000073a0
        /*0624*/ 	.word	0x00000007
        /*0628*/ 	.word	0x00000000
        /*062c*/ 	.short	0x010a
        /*062e*/ 	.byte	0x3f
	.zero		1


	//   ....[92]....
        /*0630*/ 	.word	0x00007430
        /*0634*/ 	.word	0x00000006
        /*0638*/ 	.word	0x00000000
        /*063c*/ 	.short	0x010a
        /*063e*/ 	.byte	0x3f
	.zero		1


	//   ....[93]....
        /*0640*/ 	.word	0x000074c0
        /*0644*/ 	.word	0x00000007
        /*0648*/ 	.word	0x00000000
        /*064c*/ 	.short	0x010a
        /*064e*/ 	.byte	0x3f
	.zero		1


	//   ....[94]....
        /*0650*/ 	.word	0x00007550
        /*0654*/ 	.word	0x00000006
        /*0658*/ 	.word	0x00000000
        /*065c*/ 	.short	0x010a
        /*065e*/ 	.byte	0x3f
	.zero		1


	//   ....[95]....
        /*0660*/ 	.word	0x000075e0
        /*0664*/ 	.word	0x00000007
        /*0668*/ 	.word	0x00000000
        /*066c*/ 	.short	0x010a
        /*066e*/ 	.byte	0x3f
	.zero		1


	//   ....[96]....
        /*0670*/ 	.word	0x00007670
        /*0674*/ 	.word	0x00000006
        /*0678*/ 	.word	0x00000000
        /*067c*/ 	.short	0x010a
        /*067e*/ 	.byte	0x3f
	.zero		1


	//   ....[97]....
        /*0680*/ 	.word	0x00007700
        /*0684*/ 	.word	0x00000007
        /*0688*/ 	.word	0x00000000
        /*068c*/ 	.short	0x010a
        /*068e*/ 	.byte	0x3f
	.zero		1


	//   ....[98]....
        /*0690*/ 	.word	0x00007790
        /*0694*/ 	.word	0x00000006
        /*0698*/ 	.word	0x00000000
        /*069c*/ 	.short	0x010a
        /*069e*/ 	.byte	0x3f
	.zero		1


	//   ....[99]....
        /*06a0*/ 	.word	0x00007820
        /*06a4*/ 	.word	0x00000007
        /*06a8*/ 	.word	0x00000000
        /*06ac*/ 	.short	0x010a
        /*06ae*/ 	.byte	0x3f
	.zero		1


	//   ....[100]....
        /*06b0*/ 	.word	0x000078b0
        /*06b4*/ 	.word	0x00000006
        /*06b8*/ 	.word	0x00000000
        /*06bc*/ 	.short	0x010a
        /*06be*/ 	.byte	0x3f
	.zero		1


	//   ....[101]....
        /*06c0*/ 	.word	0x00007940
        /*06c4*/ 	.word	0x00000007
        /*06c8*/ 	.word	0x00000000
        /*06cc*/ 	.short	0x010a
        /*06ce*/ 	.byte	0x3f
	.zero		1


	//   ....[102]....
        /*06d0*/ 	.word	0x000079d0
        /*06d4*/ 	.word	0x00000006
        /*06d8*/ 	.word	0x00000000
        /*06dc*/ 	.short	0x010a
        /*06de*/ 	.byte	0x3f
	.zero		1


	//   ....[103]....
        /*06e0*/ 	.word	0x00007a60
        /*06e4*/ 	.word	0x00000007
        /*06e8*/ 	.word	0x00000000
        /*06ec*/ 	.short	0x010a
        /*06ee*/ 	.byte	0x3f
	.zero		1


	//   ....[104]....
        /*06f0*/ 	.word	0x00007af0
        /*06f4*/ 	.word	0x00000006
        /*06f8*/ 	.word	0x00000000
        /*06fc*/ 	.short	0x010a
        /*06fe*/ 	.byte	0x3f
	.zero		1


	//   ....[105]....
        /*0700*/ 	.word	0x00007b80
        /*0704*/ 	.word	0x00000003
        /*0708*/ 	.word	0x00000000
        /*070c*/ 	.short	0x010a
        /*070e*/ 	.byte	0x3f
	.zero		1


	//   ....[106]....
        /*0710*/ 	.word	0x00007bf0
        /*0714*/ 	.word	0x00000007
        /*0718*/ 	.word	0x00000000
        /*071c*/ 	.short	0x010a
        /*071e*/ 	.byte	0x3f
	.zero		1


	//   ....[107]....
        /*0720*/ 	.word	0x00007c50
        /*0724*/ 	.word	0x00000008
        /*0728*/ 	.word	0x00000000
        /*072c*/ 	.short	0x010a
        /*072e*/ 	.byte	0x3f
	.zero		1


	//   ....[108]....
        /*0730*/ 	.word	0x00007d20
        /*0734*/ 	.word	0x00000012
        /*0738*/ 	.word	0x00000100
        /*073c*/ 	.short	0x010a
        /*073e*/ 	.byte	0x3f
	.zero		1


	//   ....[109]....
        /*0740*/ 	.word	0x00007e00
        /*0744*/ 	.word	0x00000005
        /*0748*/ 	.word	0x00000000
        /*074c*/ 	.short	0x010a
        /*074e*/ 	.byte	0x3f
	.zero		1


	//   ....[110]....
        /*0750*/ 	.word	0x00007e50
        /*0754*/ 	.word	0x00000007
        /*0758*/ 	.word	0x00000000
        /*075c*/ 	.short	0x010a
        /*075e*/ 	.byte	0x3f
	.zero		1


	//   ....[111]....
        /*0760*/ 	.word	0x00007ea0
        /*0764*/ 	.word	0x00000006
        /*0768*/ 	.word	0x00000000
        /*076c*/ 	.short	0x010a
        /*076e*/ 	.byte	0x3f
	.zero		1


	//   ....[112]....
        /*0770*/ 	.word	0x00007ef0
        /*0774*/ 	.word	0x00000007
        /*0778*/ 	.word	0x00000000
        /*077c*/ 	.short	0x010a
        /*077e*/ 	.byte	0x3f
	.zero		1


	//   ....[113]....
        /*0780*/ 	.word	0x00007f40
        /*0784*/ 	.word	0x00000006
        /*0788*/ 	.word	0x00000000
        /*078c*/ 	.short	0x010a
        /*078e*/ 	.byte	0x3f
	.zero		1


	//   ....[114]....
        /*0790*/ 	.word	0x00007f90
        /*0794*/ 	.word	0x00000007
        /*0798*/ 	.word	0x00000000
        /*079c*/ 	.short	0x010a
        /*079e*/ 	.byte	0x3f
	.zero		1


	//   ....[115]....
        /*07a0*/ 	.word	0x00007fe0
        /*07a4*/ 	.word	0x00000006
        /*07a8*/ 	.word	0x00000000
        /*07ac*/ 	.short	0x010a
        /*07ae*/ 	.byte	0x3f
	.zero		1


	//   ....[116]....
        /*07b0*/ 	.word	0x00008030
        /*07b4*/ 	.word	0x00000007
        /*07b8*/ 	.word	0x00000000
        /*07bc*/ 	.short	0x010a
        /*07be*/ 	.byte	0x3f
	.zero		1


	//   ....[117]....
        /*07c0*/ 	.word	0x00008080
        /*07c4*/ 	.word	0x00000006
        /*07c8*/ 	.word	0x00000000
        /*07cc*/ 	.short	0x010a
        /*07ce*/ 	.byte	0x3f
	.zero		1


	//   ....[118]....
        /*07d0*/ 	.word	0x000080d0
        /*07d4*/ 	.word	0x00000007
        /*07d8*/ 	.word	0x00000000
        /*07dc*/ 	.short	0x010a
        /*07de*/ 	.byte	0x3f
	.zero		1


	//   ....[119]....
        /*07e0*/ 	.word	0x00008120
        /*07e4*/ 	.word	0x00000006
        /*07e8*/ 	.word	0x00000000
        /*07ec*/ 	.short	0x010a
        /*07ee*/ 	.byte	0x3f
	.zero		1


	//   ....[120]....
        /*07f0*/ 	.word	0x00008170
        /*07f4*/ 	.word	0x00000007
        /*07f8*/ 	.word	0x00000000
        /*07fc*/ 	.short	0x010a
        /*07fe*/ 	.byte	0x3f
	.zero		1


	//   ....[121]....
        /*0800*/ 	.word	0x000081c0
        /*0804*/ 	.word	0x00000006
        /*0808*/ 	.word	0x00000000
        /*080c*/ 	.short	0x010a
        /*080e*/ 	.byte	0x3f
	.zero		1


	//   ....[122]....
        /*0810*/ 	.word	0x00008210
        /*0814*/ 	.word	0x00000007
        /*0818*/ 	.word	0x00000000
        /*081c*/ 	.short	0x010a
        /*081e*/ 	.byte	0x3f
	.zero		1


	//   ....[123]....
        /*0820*/ 	.word	0x00008260
        /*0824*/ 	.word	0x00000006
        /*0828*/ 	.word	0x00000000
        /*082c*/ 	.short	0x010a
        /*082e*/ 	.byte	0x3f
	.zero		1


	//   ....[124]....
        /*0830*/ 	.word	0x000082b0
        /*0834*/ 	.word	0x00000007
        /*0838*/ 	.word	0x00000000
        /*083c*/ 	.short	0x010a
        /*083e*/ 	.byte	0x3f
	.zero		1


	//   ....[125]....
        /*0840*/ 	.word	0x00008300
        /*0844*/ 	.word	0x00000006
        /*0848*/ 	.word	0x00000000
        /*084c*/ 	.short	0x010a
        /*084e*/ 	.byte	0x3f
	.zero		1


	//   ....[126]....
        /*0850*/ 	.word	0x00008350
        /*0854*/ 	.word	0x00000007
        /*0858*/ 	.word	0x00000000
        /*085c*/ 	.short	0x010a
        /*085e*/ 	.byte	0x3f
	.zero		1


	//   ....[127]....
        /*0860*/ 	.word	0x000083a0
        /*0864*/ 	.word	0x00000006
        /*0868*/ 	.word	0x00000000
        /*086c*/ 	.short	0x010a
        /*086e*/ 	.byte	0x3f
	.zero		1


	//   ....[128]....
        /*0870*/ 	.word	0x000083f0
        /*0874*/ 	.word	0x00000007
        /*0878*/ 	.word	0x00000000
        /*087c*/ 	.short	0x010a
        /*087e*/ 	.byte	0x3f
	.zero		1


	//   ....[129]....
        /*0880*/ 	.word	0x00008440
        /*0884*/ 	.word	0x00000006
        /*0888*/ 	.word	0x00000000
        /*088c*/ 	.short	0x010a
        /*088e*/ 	.byte	0x3f
	.zero		1


	//   ....[130]....
        /*0890*/ 	.word	0x00008490
        /*0894*/ 	.word	0x00000007
        /*0898*/ 	.word	0x00000000
        /*089c*/ 	.short	0x010a
        /*089e*/ 	.byte	0x3f
	.zero		1


	//   ....[131]....
        /*08a0*/ 	.word	0x000084e0
        /*08a4*/ 	.word	0x00000006
        /*08a8*/ 	.word	0x00000000
        /*08ac*/ 	.short	0x010a
        /*08ae*/ 	.byte	0x3f
	.zero		1


	//   ....[132]....
        /*08b0*/ 	.word	0x00008530
        /*08b4*/ 	.word	0x00000007
        /*08b8*/ 	.word	0x00000000
        /*08bc*/ 	.short	0x010a
        /*08be*/ 	.byte	0x3f
	.zero		1


	//   ....[133]....
        /*08c0*/ 	.word	0x00008580
        /*08c4*/ 	.word	0x00000006
        /*08c8*/ 	.word	0x00000000
        /*08cc*/ 	.short	0x010a
        /*08ce*/ 	.byte	0x3f
	.zero		1


	//   ....[134]....
        /*08d0*/ 	.word	0x000085d0
        /*08d4*/ 	.word	0x00000007
        /*08d8*/ 	.word	0x00000000
        /*08dc*/ 	.short	0x010a
        /*08de*/ 	.byte	0x3f
	.zero		1


	//   ....[135]....
        /*08e0*/ 	.word	0x00008620
        /*08e4*/ 	.word	0x00000006
        /*08e8*/ 	.word	0x00000000
        /*08ec*/ 	.short	0x010a
        /*08ee*/ 	.byte	0x3f
	.zero		1


	//   ....[136]....
        /*08f0*/ 	.word	0x00008670
        /*08f4*/ 	.word	0x00000007
        /*08f8*/ 	.word	0x00000000
        /*08fc*/ 	.short	0x010a
        /*08fe*/ 	.byte	0x3f
	.zero		1


	//   ....[137]....
        /*0900*/ 	.word	0x000086c0
        /*0904*/ 	.word	0x00000006
        /*0908*/ 	.word	0x00000000
        /*090c*/ 	.short	0x010a
        /*090e*/ 	.byte	0x3f
	.zero		1


	//   ....[138]....
        /*0910*/ 	.word	0x00008710
        /*0914*/ 	.word	0x00000007
        /*0918*/ 	.word	0x00000000
        /*091c*/ 	.short	0x010a
        /*091e*/ 	.byte	0x3f
	.zero		1


	//   ....[139]....
        /*0920*/ 	.word	0x00008760
        /*0924*/ 	.word	0x00000006
        /*0928*/ 	.word	0x00000000
        /*092c*/ 	.short	0x010a
        /*092e*/ 	.byte	0x3f
	.zero		1


	//----- nvinfo : EIATTR_NUM_MBARRIERS
	.align		4
.L_28:
        /*0930*/ 	.byte	0x03, 0x38
        /*0932*/ 	.short	0x0042


	//----- nvinfo : EIATTR_EXIT_INSTR_OFFSETS
	.align		4
        /*0934*/ 	.byte	0x04, 0x1c
        /*0936*/ 	.short	(.L_30 - .L_29)


	//   ....[0]....
.L_29:
        /*0938*/ 	.word	0x00000990


	//   ....[1]....
        /*093c*/ 	.word	0x00001270


	//   ....[2]....
        /*0940*/ 	.word	0x000055a0


	//   ....[3]....
        /*0944*/ 	.word	0x00005be0


	//   ....[4]....
        /*0948*/ 	.word	0x00007bd0


	//----- nvinfo : EIATTR_MAX_THREADS
	.align		4
.L_30:
        /*094c*/ 	.byte	0x04, 0x05
        /*094e*/ 	.short	(.L_32 - .L_31)
.L_31:
        /*0950*/ 	.word	0x00000180
        /*0954*/ 	.word	0x00000001
        /*0958*/ 	.word	0x00000001


	//----- nvinfo : EIATTR_CRS_STACK_SIZE
	.align		4
.L_32:
        /*095c*/ 	.byte	0x04, 0x1e
        /*095e*/ 	.short	(.L_34 - .L_33)
.L_33:
        /*0960*/ 	.word	0x00000000


	//----- nvinfo : EIATTR_CBANK_PARAM_SIZE
	.align		4
.L_34:
        /*0964*/ 	.byte	0x03, 0x19
        /*0966*/ 	.short	0x0470


	//----- nvinfo : EIATTR_PARAM_CBANK
	.align		4
        /*0968*/ 	.byte	0x04, 0x0a
        /*096a*/ 	.short	(.L_36 - .L_35)
	.align		4
.L_35:
        /*096c*/ 	.word	index@(.nv.constant0._ZN7cutlass13device_kernelINS_4gemm6kernel13GemmUniversalIN4cute5tupleIJiiiiEEENS1_10collective13CollectiveMmaINS1_37MainloopSm90TmaGmmaWarpSpecializedFP8ILi32ENS5_IJNS4_1CILi1EEESB_SB_EEENS1_35KernelTmaWarpSpecializedCooperativeEEENS5_IJNSA_ILi192EEENSA_ILi32EEESG_EEENS_12float_e4m3_tENS5_IJlSB_lEEESI_SJ_NS4_8TiledMMAINS4_8MMA_AtomIJNS4_4SM904GMMA30MMA_64x32x32_F32E4M3E4M3_SS_TNILNSN_7ScaleInE1ELSP_1EEEEEENS4_6LayoutINS5_IJNSA_ILi2EEESB_SB_EEENS5_IJSB_NSA_ILi0EEESV_EEEEENS5_IJNS4_10UnderscoreESY_SY_EEEEENS4_13SM90_TMA_LOADENS4_14ComposedLayoutINS4_7SwizzleILi1ELi4ELi3EEENS4_18smem_ptr_flag_bitsILi8EEENSS_INS5_IJNSA_ILi8EEESG_EEENS5_IJSG_SB_EEEEEEEvNS4_8identityES11_S1B_vS1C_EENS_8epilogue10collective6detail29Sm90TmaWarpSpecializedAdapterINS1F_15DefaultEpilogueISI_SJ_SJ_NS1E_6thread17LinearCombinationISI_Li1EffLNS1J_9ScaleType4KindE0ELNS_15FloatRoundStyleE2ESI_EENS1_15EpilogueDefaultEEEEEvvEEEEvNT_6ParamsE)
        /*0970*/ 	.short	0x0210
        /*0972*/ 	.short	0x0470


	//----- nvinfo : EIATTR_SW_WAR
	.align		4
.L_36:
        /*0974*/ 	.byte	0x04, 0x36
        /*0976*/ 	.short	(.L_38 - .L_37)
.L_37:
        /*0978*/ 	.word	0x00000008
.L_38:


//--------------------- .nv.callgraph             --------------------------
	.section	.nv.callgraph,"",@"SHT_CUDA_CALLGRAPH"
	.align	4
	.sectionentsize	8
	.align		4
        /*0000*/ 	.word	0x00000000
	.align		4
        /*0004*/ 	.word	0xffffffff
	.align		4
        /*0008*/ 	.word	0x00000000
	.align		4
        /*000c*/ 	.word	0xfffffffe
	.align		4
        /*0010*/ 	.word	0x00000000
	.align		4
        /*0014*/ 	.word	0xfffffffd
	.align		4
        /*0018*/ 	.word	0x00000000
	.align		4
        /*001c*/ 	.word	0xfffffffc


//--------------------- .nv.constant4             --------------------------
	.section	.nv.constant4,"a",@progbits
	.align	8
	.align		8
.nv.constant4:
        /*0000*/ 	.dword	_ZN40_INTERNAL_08694f4c_4_k_cu_7a7eed6d_122084cuda3std3__45__cpo5beginE
	.align		8
        /*0008*/ 	.dword	_ZN40_INTERNAL_08694f4c_4_k_cu_7a7eed6d_122084cuda3std3__45__cpo3endE
	.align		8
        /*0010*/ 	.dword	_ZN40_INTERNAL_08694f4c_4_k_cu_7a7eed6d_122084cuda3std3__45__cpo6cbeginE
	.align		8
        /*0018*/ 	.dword	_ZN40_INTERNAL_08694f4c_4_k_cu_7a7eed6d_122084cuda3std3__45__cpo4cendE
	.align		8
        /*0020*/ 	.dword	_ZN40_INTERNAL_08694f4c_4_k_cu_7a7eed6d_122084cuda3std3__442_GLOBAL__N__08694f4c_4_k_cu_7a7eed6d_122086ignoreE
	.align		8
        /*0028*/ 	.dword	_ZN40_INTERNAL_08694f4c_4_k_cu_7a7eed6d_122084cuda3std3__419piecewise_constructE
	.align		8
        /*0030*/ 	.dword	_ZN40_INTERNAL_08694f4c_4_k_cu_7a7eed6d_122084cuda3std3__48in_placeE
	.align		8
        /*0038*/ 	.dword	_ZN40_INTERNAL_08694f4c_4_k_cu_7a7eed6d_122084cuda3std6ranges3__45__cpo4swapE
	.align		8
        /*0040*/ 	.dword	_ZN40_INTERNAL_08694f4c_4_k_cu_7a7eed6d_122084cuda3std6ranges3__45__cpo9iter_moveE
	.align		8
        /*0048*/ 	.dword	_ZN40_INTERNAL_08694f4c_4_k_cu_7a7eed6d_122084cute7productE
	.align		8
        /*0050*/ 	.dword	_ZN40_INTERNAL_08694f4c_4_k_cu_7a7eed6d_122084cute1_E


//--------------------- .text._ZN7cutlass13device_kernelINS_4gemm6kernel13GemmUniversalIN4cute5tupleIJiiiiEEENS1_10collective13CollectiveMmaINS1_37MainloopSm90TmaGmmaWarpSpecializedFP8ILi32ENS5_IJNS4_1CILi1EEESB_SB_EEENS1_35KernelTmaWarpSpecializedCooperativeEEENS5_IJNSA_ILi192EEENSA_ILi32EEESG_EEENS_12float_e4m3_tENS5_IJlSB_lEEESI_SJ_NS4_8TiledMMAINS4_8MMA_AtomIJNS4_4SM904GMMA30MMA_64x32x32_F32E4M3E4M3_SS_TNILNSN_7ScaleInE1ELSP_1EEEEEENS4_6LayoutINS5_IJNSA_ILi2EEESB_SB_EEENS5_IJSB_NSA_ILi0EEESV_EEEEENS5_IJNS4_10UnderscoreESY_SY_EEEEENS4_13SM90_TMA_LOADENS4_14ComposedLayoutINS4_7SwizzleILi1ELi4ELi3EEENS4_18smem_ptr_flag_bitsILi8EEENSS_INS5_IJNSA_ILi8EEESG_EEENS5_IJSG_SB_EEEEEEEvNS4_8identityES11_S1B_vS1C_EENS_8epilogue10collective6detail29Sm90TmaWarpSpecializedAdapterINS1F_15DefaultEpilogueISI_SJ_SJ_NS1E_6thread17LinearCombinationISI_Li1EffLNS1J_9ScaleType4KindE0ELNS_15FloatRoundStyleE2ESI_EENS1_15EpilogueDefaultEEEEEvvEEEEvNT_6ParamsE --------------------------
	.section	.text._ZN7cutlass13device_kernelINS_4gemm6kernel13GemmUniversalIN4cute5tupleIJiiiiEEENS1_10collective13CollectiveMmaINS1_37MainloopSm90TmaGmmaWarpSpecializedFP8ILi32ENS5_IJNS4_1CILi1EEESB_SB_EEENS1_35KernelTmaWarpSpecializedCooperativeEEENS5_IJNSA_ILi192EEENSA_ILi32EEESG_EEENS_12float_e4m3_tENS5_IJlSB_lEEESI_SJ_NS4_8TiledMMAINS4_8MMA_AtomIJNS4_4SM904GMMA30MMA_64x32x32_F32E4M3E4M3_SS_TNILNSN_7ScaleInE1ELSP_1EEEEEENS4_6LayoutINS5_IJNSA_ILi2EEESB_SB_EEENS5_IJSB_NSA_ILi0EEESV_EEEEENS5_IJNS4_10UnderscoreESY_SY_EEEEENS4_13SM90_TMA_LOADENS4_14ComposedLayoutINS4_7SwizzleILi1ELi4ELi3EEENS4_18smem_ptr_flag_bitsILi8EEENSS_INS5_IJNSA_ILi8EEESG_EEENS5_IJSG_SB_EEEEEEEvNS4_8identityES11_S1B_vS1C_EENS_8epilogue10collective6detail29Sm90TmaWarpSpecializedAdapterINS1F_15DefaultEpilogueISI_SJ_SJ_NS1E_6thread17LinearCombinationISI_Li1EffLNS1J_9ScaleType4KindE0ELNS_15FloatRoundStyleE2ESI_EENS1_15EpilogueDefaultEEEEEvvEEEEvNT_6ParamsE,"ax",@progbits
	.align	128
.text._ZN7cutlass13device_kernelINS_4gemm6kernel13GemmUniversalIN4cute5tupleIJiiiiEEENS1_10collective13CollectiveMmaINS1_37MainloopSm90TmaGmmaWarpSpecializedFP8ILi32ENS5_IJNS4_1CILi1EEESB_SB_EEENS1_35KernelTmaWarpSpecializedCooperativeEEENS5_IJNSA_ILi192EEENSA_ILi32EEESG_EEENS_12float_e4m3_tENS5_IJlSB_lEEESI_SJ_NS4_8TiledMMAINS4_8MMA_AtomIJNS4_4SM904GMMA30MMA_64x32x32_F32E4M3E4M3_SS_TNILNSN_7ScaleInE1ELSP_1EEEEEENS4_6LayoutINS5_IJNSA_ILi2EEESB_SB_EEENS5_IJSB_NSA_ILi0EEESV_EEEEENS5_IJNS4_10UnderscoreESY_SY_EEEEENS4_13SM90_TMA_LOADENS4_14ComposedLayoutINS4_7SwizzleILi1ELi4ELi3EEENS4_18smem_ptr_flag_bitsILi8EEENSS_INS5_IJNSA_ILi8EEESG_EEENS5_IJSG_SB_EEEEEEEvNS4_8identityES11_S1B_vS1C_EENS_8epilogue10collective6detail29Sm90TmaWarpSpecializedAdapterINS1F_15DefaultEpilogueISI_SJ_SJ_NS1E_6thread17LinearCombinationISI_Li1EffLNS1J_9ScaleType4KindE0ELNS_15FloatRoundStyleE2ESI_EENS1_15EpilogueDefaultEEEEEvvEEEEvNT_6ParamsE:
        .type           _ZN7cutlass13device_kernelINS_4gemm6kernel13GemmUniversalIN4cute5tupleIJiiiiEEENS1_10collective13CollectiveMmaINS1_37MainloopSm90TmaGmmaWarpSpecializedFP8ILi32ENS5_IJNS4_1CILi1EEESB_SB_EEENS1_35KernelTmaWarpSpecializedCooperativeEEENS5_IJNSA_ILi192EEENSA_ILi32EEESG_EEENS_12float_e4m3_tENS5_IJlSB_lEEESI_SJ_NS4_8TiledMMAINS4_8MMA_AtomIJNS4_4SM904GMMA30MMA_64x32x32_F32E4M3E4M3_SS_TNILNSN_7ScaleInE1ELSP_1EEEEEENS4_6LayoutINS5_IJNSA_ILi2EEESB_SB_EEENS5_IJSB_NSA_ILi0EEESV_EEEEENS5_IJNS4_10UnderscoreESY_SY_EEEEENS4_13SM90_TMA_LOADENS4_14ComposedLayoutINS4_7SwizzleILi1ELi4ELi3EEENS4_18smem_ptr_flag_bitsILi8EEENSS_INS5_IJNSA_ILi8EEESG_EEENS5_IJSG_SB_EEEEEEEvNS4_8identityES11_S1B_vS1C_EENS_8epilogue10collective6detail29Sm90TmaWarpSpecializedAdapterINS1F_15DefaultEpilogueISI_SJ_SJ_NS1E_6thread17LinearCombinationISI_Li1EffLNS1J_9ScaleType4KindE0ELNS_15FloatRoundStyleE2ESI_EENS1_15EpilogueDefaultEEEEEvvEEEEvNT_6ParamsE,@function
        .size           _ZN7cutlass13device_kernelINS_4gemm6kernel13GemmUniversalIN4cute5tupleIJiiiiEEENS1_10collective13CollectiveMmaINS1_37MainloopSm90TmaGmmaWarpSpecializedFP8ILi32ENS5_IJNS4_1CILi1EEESB_SB_EEENS1_35KernelTmaWarpSpecializedCooperativeEEENS5_IJNSA_ILi192EEENSA_ILi32EEESG_EEENS_12float_e4m3_tENS5_IJlSB_lEEESI_SJ_NS4_8TiledMMAINS4_8MMA_AtomIJNS4_4SM904GMMA30MMA_64x32x32_F32E4M3E4M3_SS_TNILNSN_7ScaleInE1ELSP_1EEEEEENS4_6LayoutINS5_IJNSA_ILi2EEESB_SB_EEENS5_IJSB_NSA_ILi0EEESV_EEEEENS5_IJNS4_10UnderscoreESY_SY_EEEEENS4_13SM90_TMA_LOADENS4_14ComposedLayoutINS4_7SwizzleILi1ELi4ELi3EEENS4_18smem_ptr_flag_bitsILi8EEENSS_INS5_IJNSA_ILi8EEESG_EEENS5_IJSG_SB_EEEEEEEvNS4_8identityES11_S1B_vS1C_EENS_8epilogue10collective6detail29Sm90TmaWarpSpecializedAdapterINS1F_15DefaultEpilogueISI_SJ_SJ_NS1E_6thread17LinearCombinationISI_Li1EffLNS1J_9ScaleType4KindE0ELNS_15FloatRoundStyleE2ESI_EENS1_15EpilogueDefaultEEEEEvvEEEEvNT_6ParamsE,(.L_x_194 - _ZN7cutlass13device_kernelINS_4gemm6kernel13GemmUniversalIN4cute5tupleIJiiiiEEENS1_10collective13CollectiveMmaINS1_37MainloopSm90TmaGmmaWarpSpecializedFP8ILi32ENS5_IJNS4_1CILi1EEESB_SB_EEENS1_35KernelTmaWarpSpecializedCooperativeEEENS5_IJNSA_ILi192EEENSA_ILi32EEESG_EEENS_12float_e4m3_tENS5_IJlSB_lEEESI_SJ_NS4_8TiledMMAINS4_8MMA_AtomIJNS4_4SM904GMMA30MMA_64x32x32_F32E4M3E4M3_SS_TNILNSN_7ScaleInE1ELSP_1EEEEEENS4_6LayoutINS5_IJNSA_ILi2EEESB_SB_EEENS5_IJSB_NSA_ILi0EEESV_EEEEENS5_IJNS4_10UnderscoreESY_SY_EEEEENS4_13SM90_TMA_LOADENS4_14ComposedLayoutINS4_7SwizzleILi1ELi4ELi3EEENS4_18smem_ptr_flag_bitsILi8EEENSS_INS5_IJNSA_ILi8EEESG_EEENS5_IJSG_SB_EEEEEEEvNS4_8identityES11_S1B_vS1C_EENS_8epilogue10collective6detail29Sm90TmaWarpSpecializedAdapterINS1F_15DefaultEpilogueISI_SJ_SJ_NS1E_6thread17LinearCombinationISI_Li1EffLNS1J_9ScaleType4KindE0ELNS_15FloatRoundStyleE2ESI_EENS1_15EpilogueDefaultEEEEEvvEEEEvNT_6ParamsE)
        .other          _ZN7cutlass13device_kernelINS_4gemm6kernel13GemmUniversalIN4cute5tupleIJiiiiEEENS1_10collective13CollectiveMmaINS1_37MainloopSm90TmaGmmaWarpSpecializedFP8ILi32ENS5_IJNS4_1CILi1EEESB_SB_EEENS1_35KernelTmaWarpSpecializedCooperativeEEENS5_IJNSA_ILi192EEENSA_ILi32EEESG_EEENS_12float_e4m3_tENS5_IJlSB_lEEESI_SJ_NS4_8TiledMMAINS4_8MMA_AtomIJNS4_4SM904GMMA30MMA_64x32x32_F32E4M3E4M3_SS_TNILNSN_7ScaleInE1ELSP_1EEEEEENS4_6LayoutINS5_IJNSA_ILi2EEESB_SB_EEENS5_IJSB_NSA_ILi0EEESV_EEEEENS5_IJNS4_10UnderscoreESY_SY_EEEEENS4_13SM90_TMA_LOADENS4_14ComposedLayoutINS4_7SwizzleILi1ELi4ELi3EEENS4_18smem_ptr_flag_bitsILi8EEENSS_INS5_IJNSA_ILi8EEESG_EEENS5_IJSG_SB_EEEEEEEvNS4_8identityES11_S1B_vS1C_EENS_8epilogue10collective6detail29Sm90TmaWarpSpecializedAdapterINS1F_15DefaultEpilogueISI_SJ_SJ_NS1E_6thread17LinearCombinationISI_Li1EffLNS1J_9ScaleType4KindE0ELNS_15FloatRoundStyleE2ESI_EENS1_15EpilogueDefaultEEEEEvvEEEEvNT_6ParamsE,@"STO_CUDA_ENTRY STV_DEFAULT"
_ZN7cutlass13device_kernelINS_4gemm6kernel13GemmUniversalIN4cute5tupleIJiiiiEEENS1_10collective13CollectiveMmaINS1_37MainloopSm90TmaGmmaWarpSpecializedFP8ILi32ENS5_IJNS4_1CILi1EEESB_SB_EEENS1_35KernelTmaWarpSpecializedCooperativeEEENS5_IJNSA_ILi192EEENSA_ILi32EEESG_EEENS_12float_e4m3_tENS5_IJlSB_lEEESI_SJ_NS4_8TiledMMAINS4_8MMA_AtomIJNS4_4SM904GMMA30MMA_64x32x32_F32E4M3E4M3_SS_TNILNSN_7ScaleInE1ELSP_1EEEEEENS4_6LayoutINS5_IJNSA_ILi2EEESB_SB_EEENS5_IJSB_NSA_ILi0EEESV_EEEEENS5_IJNS4_10UnderscoreESY_SY_EEEEENS4_13SM90_TMA_LOADENS4_14ComposedLayoutINS4_7SwizzleILi1ELi4ELi3EEENS4_18smem_ptr_flag_bitsILi8EEENSS_INS5_IJNSA_ILi8EEESG_EEENS5_IJSG_SB_EEEEEEEvNS4_8identityES11_S1B_vS1C_EENS_8epilogue10collective6detail29Sm90TmaWarpSpecializedAdapterINS1F_15DefaultEpilogueISI_SJ_SJ_NS1E_6thread17LinearCombinationISI_Li1EffLNS1J_9ScaleType4KindE0ELNS_15FloatRoundStyleE2ESI_EENS1_15EpilogueDefaultEEEEEvvEEEEvNT_6ParamsE:
[----:B------:R-:W-:Y:S01]  /*0000*/  LDC R1, c[0x0][0x28] ;  /* 0x00000a00ff017b82 */ /* 0x000fe20000000800 */
[----:B------:R-:W0:Y:S01]  /*0010*/  S2R R2, SR_TID.X ;  /* 0x0000000000027919 */ /* 0x000e220000002100 */
[----:B------:R-:W-:Y:S01]  /*0020*/  ELECT P0, URZ, PT ;  /* 0x00000000003f782f */ /* 0x000fe20003800000 */
[----:B------:R-:W-:Y:S01]  /*0030*/  BSSY B0, `(.L_x_0) ;  /* 0x000000f000007945 */ /* 0x000fe20003800000 */
[--C-:B0-----:R-:W-:Y:S02]  /*0040*/  SHF.R.U32.HI R0, RZ, 0x5, R2.reuse ;  /* 0x00000005ff007819 */ /* 0x101fe40000011602 */
[----:B------:R-:W-:-:S03]  /*0050*/  SHF.R.U32.HI R4, RZ, 0x7, R2 ;  /* 0x00000007ff047819 */ /* 0x000fc60000011602 */
[----:B------:R-:W0:Y:S04]  /*0060*/  SHFL.IDX PT, R3, R0, RZ, 0x1f ;  /* 0x00001fff00037589 */ /* 0x000e2800000e0000 */
[----:B------:R1:W2:Y:S01]  /*0070*/  SHFL.IDX PT, R7, R4, RZ, 0x1f ;  /* 0x00001fff04077589 */ /* 0x0002a200000e0000 */
[----:B0-----:R-:W-:-:S13]  /*0080*/  ISETP.NE.OR P0, PT, R3, RZ, !P0 ;  /* 0x000000ff0300720c */ /* 0x001fda0004705670 */
[----:B-12---:R-:W-:Y:S05]  /*0090*/  @P0 BRA `(.L_x_1) ;  /* 0x0000000000200947 */ /* 0x006fea0003800000 */
[----:B------:R-:W-:Y:S02]  /*00a0*/  ULDC.64 UR4, c[0x0][0x198] ;  /* 0x0000660000047ab9 */ /* 0x000fe40000000a00 */
[----:B------:R-:W-:Y:S02]  /*00b0*/  UIADD3 UR6, UP0, UR4, 0xf0, URZ ;  /* 0x000000f004067890 */ /* 0x000fe4000ff1e03f */
[----:B------:R-:W-:Y:S02]  /*00c0*/  UIADD3 UR4, UP1, UR4, 0x1f0, URZ ;  /* 0x000001f004047890 */ /* 0x000fe4000ff3e03f */
[----:B------:R-:W-:Y:S02]  /*00d0*/  UIADD3.X UR7, URZ, UR5, URZ, UP0, !UPT ;  /* 0x000000053f077290 */ /* 0x000fe400087fe43f */
[----:B------:R-:W-:-:S07]  /*00e0*/  UIADD3.X UR5, URZ, UR5, URZ, UP1, !UPT ;  /* 0x000000053f057290 */ /* 0x000fce0008ffe43f */
[----:B------:R0:W-:Y:S02]  /*00f0*/  UTMACCTL.PF [UR6] ;  /* 0x00000000060079b9 */ /* 0x0001e40008040000 */
[----:B------:R0:W-:Y:S02]  /*0100*/  UTMACCTL.PF [UR4] ;  /* 0x00000000040079b9 */ /* 0x0001e40008040000 */
[----:B0-----:R-:W-:Y:S01]  /*0110*/  NOP ;  /* 0x0000000000007918 */ /* 0x001fe20000000000 */
.L_x_1:
[----:B------:R-:W-:Y:S05]  /*0120*/  BSYNC B0 ;  /* 0x0000000000007941 */ /* 0x000fea0003800000 */
.L_x_0:
[----:B------:R-:W0:Y:S02]  /*0130*/  SHFL.IDX PT, R4, R0, RZ, 0x1f ;  /* 0x00001fff00047589 */ /* 0x000e2400000e0000 */
[----:B0-----:R-:W-:-:S13]  /*0140*/  ISETP.NE.AND P0, PT, R4, RZ, PT ;  /* 0x000000ff0400720c */ /* 0x001fda0003f05270 */
[----:B------:R-:W-:Y:S05]  /*0150*/  @P0 BRA `(.L_x_2) ;  /* 0x0000000400440947 */ /* 0x000fea0003800000 */
[----:B------:R-:W-:Y:S01]  /*0160*/  ELECT P0, URZ, PT ;  /* 0x00000000003f782f */ /* 0x000fe20003800000 */
[----:B------:R-:W-:-:S12]  /*0170*/  BSSY B0, `(.L_x_2) ;  /* 0x000004f000007945 */ /* 0x000fd80003800000 */
[----:B------:R-:W-:Y:S05]  /*0180*/  @!P0 BRA `(.L_x_3) ;  /* 0x0000000400348947 */ /* 0x000fea0003800000 */
[----:B------:R-:W0:Y:S01]  /*0190*/  S2UR UR8, SR_CgaCtaId ;  /* 0x00000000000879c3 */ /* 0x000e220000008800 */
[----:B------:R-:W-:Y:S01]  /*01a0*/  UMOV UR4, 0x400 ;  /* 0x0000040000047882 */ /* 0x000fe20000000000 */
[----:B------:R-:W-:Y:S01]  /*01b0*/  UMOV UR5, 0x1 ;  /* 0x0000000100057882 */ /* 0x000fe20000000000 */
[----:B------:R-:W-:Y:S02]  /*01c0*/  UMOV UR6, 0x100 ;  /* 0x0000010000067882 */ /* 0x000fe40000000000 */
[----:B------:R-:W-:-:S04]  /*01d0*/  UIADD3 UR6, -UR6, 0x100000, URZ ;  /* 0x0010000006067890 */ /* 0x000fc8000fffe13f */
[----:B------:R-:W-:Y:S02]  /*01e0*/  USHF.L.U32 UR7, UR6, 0xb, URZ ;  /* 0x0000000b06077899 */ /* 0x000fe4000800063f */
[----:B------:R-:W-:Y:S02]  /*01f0*/  USHF.L.U32 UR6, UR6, 0x1, URZ ;  /* 0x0000000106067899 */ /* 0x000fe4000800063f */
[----:B0-----:R-:W-:Y:S02]  /*0200*/  ULEA UR8, UR8, UR4, 0x18 ;  /* 0x0000000408087291 */ /* 0x001fe4000f8ec03f */
[----:B------:R-:W-:-:S04]  /*0210*/  UIADD3 UR4, -UR5, 0x100000, URZ ;  /* 0x0010000005047890 */ /* 0x000fc8000fffe13f */
[----:B------:R-:W-:Y:S02]  /*0220*/  USHF.L.U32 UR5, UR4, 0xb, URZ ;  /* 0x0000000b04057899 */ /* 0x000fe4000800063f */
[----:B------:R-:W-:Y:S01]  /*0230*/  USHF.L.U32 UR4, UR4, 0x1, URZ ;  /* 0x0000000104047899 */ /* 0x000fe2000800063f */
[----:B------:R-:W0:Y:S11]  /*0240*/  FENCE.VIEW.ASYNC.S ;  /* 0x00000000000073c6 */ /* 0x000e360000000000 */
[----:B0-----:R0:W1:Y:S01]  /*0250*/  SYNCS.EXCH.64 URZ, [UR8], UR4 ;  /* 0x00000004083f75b2 */ /* 0x0010620008000100 */
[----:B------:R0:W2:Y:S01]  /*0260*/  SYNCS.EXCH.64 URZ, [UR8+0x100], UR6 ;  /* 0x00010006083f75b2 */ /* 0x0000a20008000100 */
[----:B------:R0:W3:Y:S01]  /*0270*/  SYNCS.EXCH.64 URZ, [UR8+0x8], UR4 ;  /* 0x00000804083f75b2 */ /* 0x0000e20008000100 */
[----:B------:R0:W4:Y:S01]  /*0280*/  SYNCS.EXCH.64 URZ, [UR8+0x108], UR6 ;  /* 0x00010806083f75b2 */ /* 0x0001220008000100 */
[----:B------:R0:W0:Y:S01]  /*0290*/  SYNCS.EXCH.64 URZ, [UR8+0x10], UR4 ;  /* 0x00001004083f75b2 */ /* 0x0000220008000100 */
        /* <DEDUP_REMOVED lines=59> */
[----:B-1234-:R-:W-:Y:S01]  /*0650*/  NOP ;  /* 0x0000000000007918 */ /* 0x01efe20000000000 */
.L_x_3:
[----:B0-----:R-:W-:Y:S05]  /*0660*/  BSYNC B0 ;  /* 0x0000000000007941 */ /* 0x001fea0003800000 */
.L_x_2:
[----:B------:R-:W0:Y:S01]  /*0670*/  SHFL.IDX PT, R0, R0, RZ, 0x1f ;  /* 0x00001fff00007589 */ /* 0x000e2200000e0000 */
[----:B------:R-:W1:Y:S01]  /*0680*/  LDC R4, c[0x0][0x65c] ;  /* 0x00019700ff047b82 */ /* 0x000e620000000800 */
[----:B------:R-:W-:Y:S02]  /*0690*/  ELECT P0, URZ, PT ;  /* 0x00000000003f782f */ /* 0x000fe40003800000 */
[----:B------:R-:W-:Y:S01]  /*06a0*/  ISETP.NE.AND P2, PT, R7, RZ, PT ;  /* 0x000000ff0700720c */ /* 0x000fe20003f45270 */
[----:B------:R-:W2:Y:S01]  /*06b0*/  S2R R8, SR_CTAID.Y ;  /* 0x0000000000087919 */ /* 0x000ea20000002600 */
[----:B------:R-:W-:Y:S01]  /*06c0*/  UMOV UR4, 0x20 ;  /* 0x0000002000047882 */ /* 0x000fe20000000000 */
[----:B------:R-:W-:Y:S01]  /*06d0*/  NOP ;  /* 0x0000000000007918 */ /* 0x000fe20000000000 */
[----:B------:R-:W-:Y:S01]  /*06e0*/  NOP ;  /* 0x0000000000007918 */ /* 0x000fe20000000000 */
[----:B------:R-:W3:Y:S01]  /*06f0*/  S2R R6, SR_CTAID.X ;  /* 0x0000000000067919 */ /* 0x000ee20000002500 */
[----:B0-----:R-:W-:-:S02]  /*0700*/  ISETP.NE.OR P0, PT, R0, RZ, !P0 ;  /* 0x000000ff0000720c */ /* 0x001fc40004705670 */
[----:B-1----:R-:W-:Y:S02]  /*0710*/  ISETP.NE.AND P4, PT, R4, 0x1, PT ;  /* 0x000000010400780c */ /* 0x002fe40003f85270 */
[----:B------:R-:W-:-:S04]  /*0720*/  SHF.R.S32.HI R4, RZ, 0x1f, R3 ;  /* 0x0000001fff047819 */ /* 0x000fc80000011403 */
[----:B------:R-:W-:-:S04]  /*0730*/  LEA.HI R4, R4, R3, RZ, 0x2 ;  /* 0x0000000304047211 */ /* 0x000fc800078f10ff */
[----:B------:R-:W-:Y:S01]  /*0740*/  LOP3.LUT R4, R4, 0xfffffffc, RZ, 0xc0, !PT ;  /* 0xfffffffc04047812 */ /* 0x000fe200078ec0ff */
[----:B------:R-:W-:Y:S01]  /*0750*/  VOTEU.ALL UP0, P0 ;  /* 0x00000000003f7886 */ /* 0x000fe20000000000 */
[----:B------:R-:W-:Y:S01]  /*0760*/  VOTEU.ALL UP1, P0 ;  /* 0x00000000003f7886 */ /* 0x000fe20000020000 */
[----:B------:R-:W3:Y:S01]  /*0770*/  @P4 LDC R9, c[0x0][0x10] ;  /* 0x00000400ff094b82 */ /* 0x000ee20000000800 */
[----:B------:R-:W-:Y:S02]  /*0780*/  @P4 IMAD.MOV.U32 R5, RZ, RZ, RZ ;  /* 0x000000ffff054224 */ /* 0x000fe400078e00ff */
[----:B------:R-:W-:Y:S01]  /*0790*/  IMAD.IADD R3, R3, 0x1, -R4 ;  /* 0x0000000103037824 */ /* 0x000fe200078e0a04 */
[----:B------:R-:W-:Y:S01]  /*07a0*/  @!UP0 UMOV UR6, 0x400 ;  /* 0x0000040000068882 */ /* 0x000fe20000000000 */
[----:B------:R-:W-:-:S04]  /*07b0*/  @!UP0 UIADD3 UR4, -UR4, 0x100000, URZ ;  /* 0x0010000004048890 */ /* 0x000fc8000fffe13f */
[----:B------:R-:W-:Y:S02]  /*07c0*/  @!UP0 USHF.L.U32 UR5, UR4, 0xb, URZ ;  /* 0x0000000b04058899 */ /* 0x000fe4000800063f */
[----:B------:R-:W-:Y:S01]  /*07d0*/  @!UP0 USHF.L.U32 UR4, UR4, 0x1, URZ ;  /* 0x0000000104048899 */ /* 0x000fe2000800063f */
[----:B--2---:R-:W-:Y:S01]  /*07e0*/  @P4 IMAD.MOV.U32 R4, RZ, RZ, R8 ;  /* 0x000000ffff044224 */ /* 0x004fe200078e0008 */
[----:B------:R-:W0:Y:S01]  /*07f0*/  @!UP0 S2UR UR7, SR_CgaCtaId ;  /* 0x00000000000789c3 */ /* 0x000e220000008800 */
[----:B------:R-:W-:-:S07]  /*0800*/  @P4 IMAD.MOV.U32 R13, RZ, RZ, RZ ;  /* 0x000000ffff0d4224 */ /* 0x000fce00078e00ff */
[----:B------:R-:W1:Y:S01]  /*0810*/  @!P4 LDC R11, c[0x0][0xc] ;  /* 0x00000300ff0bcb82 */ /* 0x000e620000000800 */
[----:B---3--:R-:W-:-:S04]  /*0820*/  @P4 IMAD.WIDE.U32 R4, R6, R9, R4 ;  /* 0x0000000906044225 */ /* 0x008fc800078e0004 */
[----:B------:R-:W-:Y:S02]  /*0830*/  VIADD R9, R7, 0xffffffff ;  /* 0xffffffff07097836 */ /* 0x000fe40000000000 */
[----:B------:R-:W-:Y:S01]  /*0840*/  @P4 IMAD.MOV.U32 R0, RZ, RZ, R4 ;  /* 0x000000ffff004224 */ /* 0x000fe200078e0004 */
[----:B0-----:R-:W-:Y:S02]  /*0850*/  @!UP0 ULEA UR6, UR7, UR6, 0x18 ;  /* 0x0000000607068291 */ /* 0x001fe4000f8ec03f */
[----:B------:R-:W-:Y:S01]  /*0860*/  ISETP.GE.U32.AND P1, PT, R9, 0x2, PT ;  /* 0x000000020900780c */ /* 0x000fe20003f26070 */
[----:B------:R-:W-:Y:S01]  /*0870*/  VOTEU.ALL UP0, P0 ;  /* 0x00000000003f7886 */ /* 0x000fe20000000000 */
[----:B------:R-:W-:Y:S01]  /*0880*/  ISETP.NE.AND P0, PT, R3, 0x3, PT ;  /* 0x000000030300780c */ /* 0x000fe20003f05270 */
[----:B------:R-:W-:-:S03]  /*0890*/  @P4 IMAD.IADD R5, R5, 0x1, R13 ;  /* 0x0000000105054824 */ /* 0x000fc600078e020d */
[----:B------:R-:W-:-:S04]  /*08a0*/  ISETP.EQ.OR P0, PT, R3, RZ, !P0 ;  /* 0x000000ff0300720c */ /* 0x000fc80004702670 */
[----:B------:R-:W-:Y:S01]  /*08b0*/  ISETP.EQ.AND P0, PT, R7, RZ, P0 ;  /* 0x000000ff0700720c */ /* 0x000fe20000702270 */
[----:B------:R-:W-:Y:S01]  /*08c0*/  IMAD.MOV.U32 R7, RZ, RZ, RZ ;  /* 0x000000ffff077224 */ /* 0x000fe200078e00ff */
[----:B------:R-:W0:Y:S02]  /*08d0*/  FENCE.VIEW.ASYNC.S ;  /* 0x00000000000073c6 */ /* 0x000e240000000000 */
[----:B0-----:R0:W2:Y:S01]  /*08e0*/  @!UP0 SYNCS.EXCH.64 URZ, [UR6+0x210], UR4 ;  /* 0x00021004063f85b2 */ /* 0x0010a20008000100 */
[----:B------:R-:W-:Y:S01]  /*08f0*/  SEL R4, RZ, 0x1, !P0 ;  /* 0x00000001ff047807 */ /* 0x000fe20004000000 */
[----:B-1----:R-:W-:-:S03]  /*0900*/  @!P4 IMAD.WIDE.U32 R10, R11, R8, R6 ;  /* 0x000000080b0ac225 */ /* 0x002fc600078e0006 */
[----:B------:R-:W-:Y:S01]  /*0910*/  SEL R4, R4, 0x2, P1 ;  /* 0x0000000204047807 */ /* 0x000fe20000800000 */
[----:B------:R-:W-:Y:S02]  /*0920*/  @!P4 IMAD.MOV.U32 R0, RZ, RZ, R10 ;  /* 0x000000ffff00c224 */ /* 0x000fe400078e000a */
[----:B------:R-:W-:Y:S01]  /*0930*/  @!P4 IMAD.MOV.U32 R5, RZ, RZ, R11 ;  /* 0x000000ffff05c224 */ /* 0x000fe200078e000b */
[----:B------:R0:W2:Y:S01]  /*0940*/  @!UP1 SYNCS.EXCH.64 URZ, [UR6+0x218], UR4 ;  /* 0x00021804063f95b2 */ /* 0x0000a20008000100 */
[----:B------:R-:W-:Y:S01]  /*0950*/  NOP ;  /* 0x0000000000007918 */ /* 0x000fe20000000000 */
[----:B--2---:R-:W-:Y:S06]  /*0960*/  BAR.SYNC.DEFER_BLOCKING 0x0 ;  /* 0x0000000000007b1d */ /* 0x004fec0000010000 */
[----:B------:R-:W-:Y:S05]  /*0970*/  @!P2 BRA `(.L_x_4) ;  /* 0x0000004c000ca947 */ /* 0x000fea0003800000 */
[----:B------:R-:W-:-:S13]  /*0980*/  ISETP.GT.U32.AND P0, PT, R9, 0x1, PT ;  /* 0x000000010900780c */ /* 0x000fda0003f04070 */
[----:B0-----:R-:W-:Y:S05]  /*0990*/  @P0 EXIT ;  /* 0x000000000000094d */ /* 0x001fea0003800000 */
[----:B------:R-:W-:Y:S01]  /*09a0*/  ULDC.64 UR4, c[0x0][0x650] ;  /* 0x0001940000047ab9 */ /* 0x000fe20000000a00 */
[----:B------:R-:W-:Y:S01]  /*09b0*/  PRMT R9, RZ, 0x7610, R9 ;  /* 0x00007610ff097816 */ /* 0x000fe20000000009 */
[----:B------:R-:W-:Y:S01]  /*09c0*/  IMAD.MOV.U32 R13, RZ, RZ, -0x1 ;  /* 0xffffffffff0d7424 */ /* 0x000fe200078e00ff */
[----:B------:R-:W-:Y:S01]  /*09d0*/  ISETP.GE.U32.AND P0, PT, R0, UR4, PT ;  /* 0x0000000400007c0c */ /* 0x000fe2000bf06070 */
[----:B------:R-:W-:Y:S02]  /*09e0*/  IMAD.MOV.U32 R12, RZ, RZ, -0x1 ;  /* 0xffffffffff0c7424 */ /* 0x000fe400078e00ff */
[----:B------:R-:W-:Y:S01]  /*09f0*/  IMAD.MOV.U32 R21, RZ, RZ, -0x1 ;  /* 0xffffffffff157424 */ /* 0x000fe200078e00ff */
[----:B------:R-:W-:-:S13]  /*0a00*/  ISETP.GE.U32.AND.EX P0, PT, R5, UR5, PT, P0 ;  /* 0x0000000505007c0c */ /* 0x000fda000bf06100 */
[----:B------:R-:W-:Y:S05]  /*0a10*/  @P0 BRA `(.L_x_5) ;  /* 0x0000000400640947 */ /* 0x000fea0003800000 */
[----:B------:R-:W0:Y:S01]  /*0a20*/  LDC.64 R16, c[0x0][0x628] ;  /* 0x00018a00ff107b82 */ /* 0x000e220000000a00 */
[----:B------:R-:W-:Y:S02]  /*0a30*/  IMAD.MOV.U32 R10, RZ, RZ, R0 ;  /* 0x000000ffff0a7224 */ /* 0x000fe400078e0000 */
[----:B------:R-:W-:-:S05]  /*0a40*/  IMAD.MOV.U32 R11, RZ, RZ, R5 ;  /* 0x000000ffff0b7224 */ /* 0x000fca00078e0005 */
[----:B------:R-:W1:Y:S08]  /*0a50*/  LDC R18, c[0x0][0x630] ;  /* 0x00018c00ff127b82 */ /* 0x000e700000000800 */
[----:B------:R-:W2:Y:S01]  /*0a60*/  LDC.64 R20, c[0x0][0x620] ;  /* 0x00018800ff147b82 */ /* 0x000ea20000000a00 */
[----:B0-----:R-:W-:-:S04]  /*0a70*/  ISETP.NE.U32.AND P0, PT, R16, RZ, PT ;  /* 0x000000ff1000720c */ /* 0x001fc80003f05070 */
[----:B------:R-:W-:-:S13]  /*0a80*/  ISETP.NE.AND.EX P0, PT, R17, RZ, PT, P0 ;  /* 0x000000ff1100720c */ /* 0x000fda0003f05300 */
[----:B-12---:R-:W-:Y:S05]  /*0a90*/  @!P0 BRA `(.L_x_6) ;  /* 0x0000000000288947 */ /* 0x006fea0003800000 */
[----:B------:R-:W0:Y:S02]  /*0aa0*/  LDC R3, c[0x0][0x634] ;  /* 0x00018d00ff037b82 */ /* 0x000e240000000800 */
[----:B0-----:R-:W-:-:S05]  /*0ab0*/  IADD3 R3, P0, R0, R3, RZ ;  /* 0x0000000300037210 */ /* 0x001fca0007f1e0ff */
[----:B------:R-:W-:-:S04]  /*0ac0*/  IMAD.X R9, RZ, RZ, R5, P0 ;  /* 0x000000ffff097224 */ /* 0x000fc800000e0605 */
[----:B------:R-:W-:-:S04]  /*0ad0*/  IMAD.WIDE.U32 R10, R9, R16, RZ ;  /* 0x00000010090a7225 */ /* 0x000fc800078e00ff */
[----:B------:R-:W-:-:S04]  /*0ae0*/  IMAD.WIDE.U32 R12, P0, R3, R17, R10 ;  /* 0x00000011030c7225 */ /* 0x000fc8000780000a */
[----:B------:R-:W-:-:S04]  /*0af0*/  IMAD.WIDE.U32 R10, R3, R16, RZ ;  /* 0x00000010030a7225 */ /* 0x000fc800078e00ff */
[----:B------:R-:W-:Y:S01]  /*0b00*/  IMAD.X R15, RZ, RZ, RZ, P0 ;  /* 0x000000ffff0f7224 */ /* 0x000fe200000e06ff */
[----:B------:R-:W-:Y:S01]  /*0b10*/  IADD3 RZ, P0, R11, R12, RZ ;  /* 0x0000000c0bff7210 */ /* 0x000fe20007f1e0ff */
[----:B------:R-:W-:-:S04]  /*0b20*/  IMAD.MOV.U32 R14, RZ, RZ, R13 ;  /* 0x000000ffff0e7224 */ /* 0x000fc800078e000d */
[----:B------:R-:W-:-:S08]  /*0b30*/  IMAD.WIDE.U32.X R10, R9, R17, R14, P0 ;  /* 0x00000011090a7225 */ /* 0x000fd000000e040e */
.L_x_6:
[-CC-:B------:R-:W-:Y:S01]  /*0b40*/  SHF.R.U64 R26, R10, R18.reuse, R11.reuse ;  /* 0x000000120a1a7219 */ /* 0x180fe2000000120b */
[----:B------:R-:W0:Y:S01]  /*0b50*/  LDC.64 R22, c[0x0][0x640] ;  /* 0x00019000ff167b82 */ /* 0x000e220000000a00 */
[----:B------:R-:W-:Y:S01]  /*0b60*/  SHF.R.U32.HI R7, RZ, R18, R11 ;  /* 0x00000012ff077219 */ /* 0x000fe2000001160b */
[----:B------:R-:W-:Y:S01]  /*0b70*/  ULDC UR4, c[0x0][0x150] ;  /* 0x0000540000047ab9 */ /* 0x000fe20000000800 */
[----:B------:R-:W-:Y:S01]  /*0b80*/  IADD3 R9, P0, RZ, -R26, RZ ;  /* 0x8000001aff097210 */ /* 0x000fe20007f1e0ff */
[----:B------:R-:W-:Y:S01]  /*0b90*/  IMAD.MOV.U32 R10, RZ, RZ, R0 ;  /* 0x000000ffff0a7224 */ /* 0x000fe200078e0000 */
[----:B------:R-:W-:Y:S01]  /*0ba0*/  I2FP.F32.U32 R3, R6 ;  /* 0x0000000600037245 */ /* 0x000fe20000201000 */
[----:B------:R-:W-:Y:S02]  /*0bb0*/  IMAD.MOV.U32 R11, RZ, RZ, R5 ;  /* 0x000000ffff0b7224 */ /* 0x000fe400078e0005 */
[----:B------:R-:W1:Y:S01]  /*0bc0*/  LDC R14, c[0x0][0x618] ;  /* 0x00018600ff0e7b82 */ /* 0x000e620000000800 */
[----:B------:R-:W-:-:S02]  /*0bd0*/  IMAD.X R13, RZ, RZ, ~R7, P0 ;  /* 0x000000ffff0d7224 */ /* 0x000fc400000e0e07 */
[----:B------:R-:W-:Y:S01]  /*0be0*/  FMUL R3, R3, UR4 ;  /* 0x0000000403037c20 */ /* 0x000fe20008400000 */
[----:B------:R-:W-:Y:S01]  /*0bf0*/  IMAD.WIDE.U32 R10, R9, R20, R10 ;  /* 0x00000014090a7225 */ /* 0x000fe200078e000a */
[----:B------:R-:W-:-:S03]  /*0c00*/  ULDC UR4, c[0x0][0x154] ;  /* 0x0000550000047ab9 */ /* 0x000fc60000000800 */
[----:B------:R-:W-:Y:S01]  /*0c10*/  IMAD R12, R13, R20, RZ ;  /* 0x000000140d0c7224 */ /* 0x000fe200078e02ff */
[----:B------:R-:W2:Y:S01]  /*0c20*/  LDC R7, c[0x0][0x144] ;  /* 0x00005100ff077b82 */ /* 0x000ea20000000800 */
[----:B------:R-:W3:Y:S01]  /*0c30*/  F2I.U32.TRUNC.NTZ R3, R3 ;  /* 0x0000000300037305 */ /* 0x000ee2000020f000 */
[----:B------:R-:W-:Y:S02]  /*0c40*/  IMAD.MOV.U32 R13, RZ, RZ, -0x1 ;  /* 0xffffffffff0d7424 */ /* 0x000fe400078e00ff */
[----:B------:R-:W-:-:S04]  /*0c50*/  IMAD R9, R9, R21, R12 ;  /* 0x0000001509097224 */ /* 0x000fc800078e020c */
[----:B------:R-:W4:Y:S01]  /*0c60*/  LDC R18, c[0x0][0x608] ;  /* 0x00018200ff127b82 */ /* 0x000f220000000800 */
[----:B------:R-:W-:Y:S01]  /*0c70*/  IMAD.IADD R11, R11, 0x1, R9 ;  /* 0x000000010b0b7824 */ /* 0x000fe200078e0209 */
[----:B0-----:R-:W-:Y:S02]  /*0c80*/  ISETP.NE.U32.AND P0, PT, R22, RZ, PT ;  /* 0x000000ff1600720c */ /* 0x001fe40003f05070 */
[----:B------:R-:W-:Y:S02]  /*0c90*/  I2FP.F32.U32 R9, R8 ;  /* 0x0000000800097245 */ /* 0x000fe40000201000 */
[----:B------:R-:W-:Y:S02]  /*0ca0*/  ISETP.NE.AND.EX P0, PT, R23, RZ, PT, P0 ;  /* 0x000000ff1700720c */ /* 0x000fe40003f05300 */
[----:B------:R-:W0:Y:S01]  /*0cb0*/  LDC R12, c[0x0][0x658] ;  /* 0x00019600ff0c7b82 */ /* 0x000e220000000800 */
[-C--:B-1----:R-:W-:Y:S01]  /*0cc0*/  SHF.R.U64 R16, R10, R14.reuse, R11 ;  /* 0x0000000e0a107219 */ /* 0x082fe2000000120b */
[----:B---3--:R-:W-:Y:S01]  /*0cd0*/  IMAD.MOV R10, RZ, RZ, -R3 ;  /* 0x000000ffff0a7224 */ /* 0x008fe200078e0a03 */
[----:B------:R-:W-:-:S05]  /*0ce0*/  SHF.R.U32.HI R11, RZ, R14, R11 ;  /* 0x0000000eff0b7219 */ /* 0x000fca000001160b */
[----:B------:R-:W1:Y:S01]  /*0cf0*/  LDC R17, c[0x0][0x148] ;  /* 0x00005200ff117b82 */ /* 0x000e620000000800 */
[----:B--2---:R-:W-:Y:S02]  /*0d00*/  IMAD R3, R7, R10, R6 ;  /* 0x0000000a07037224 */ /* 0x004fe400078e0206 */
[----:B------:R-:W-:-:S04]  /*0d10*/  FMUL R7, R9, UR4 ;  /* 0x0000000409077c20 */ /* 0x000fc80008400000 */
[----:B------:R2:W3:Y:S01]  /*0d20*/  F2I.U32.TRUNC.NTZ R15, R7 ;  /* 0x00000007000f7305 */ /* 0x0004e2000020f000 */
[----:B------:R-:W1:Y:S01]  /*0d30*/  LDC R21, c[0x0][0x600] ;  /* 0x00018000ff157b82 */ /* 0x000e620000000800 */
[-CC-:B----4-:R-:W-:Y:S02]  /*0d40*/  SHF.R.U64 R27, R16, R18.reuse, R11.reuse ;  /* 0x00000012101b7219 */ /* 0x190fe4000000120b */
[----:B------:R-:W-:Y:S01]  /*0d50*/  SHF.R.U32.HI R9, RZ, R18, R11 ;  /* 0x00000012ff097219 */ /* 0x000fe2000001160b */
[----:B------:R-:W-:-:S04]  /*0d60*/  IMAD.MOV.U32 R11, RZ, RZ, 0x1 ;  /* 0x00000001ff0b7424 */ /* 0x000fc800078e00ff */
[----:B------:R-:W4:Y:S01]  /*0d70*/  LDC R20, c[0x0][0x648] ;  /* 0x00019200ff147b82 */ /* 0x000f220000000800 */
[-C--:B0-----:R-:W-:Y:S02]  /*0d80*/  SHF.L.U32 R6, R13, R12.reuse, RZ ;  /* 0x0000000c0d067219 */ /* 0x081fe400000006ff */
[-CC-:B------:R-:W-:Y:S02]  /*0d90*/  SHF.R.U64 R18, R27, R12.reuse, R9.reuse ;  /* 0x0000000c1b127219 */ /* 0x180fe40000001209 */
[----:B------:R-:W-:Y:S02]  /*0da0*/  SHF.R.U32.HI R19, RZ, R12, R9 ;  /* 0x0000000cff137219 */ /* 0x000fe40000011609 */
[----:B------:R-:W-:Y:S01]  /*0db0*/  LOP3.LUT R14, RZ, R6, RZ, 0x33, !PT ;  /* 0x00000006ff0e7212 */ /* 0x000fe200078e33ff */
[----:B------:R-:W0:Y:S01]  /*0dc0*/  LDC R25, c[0x0][0x638] ;  /* 0x00018e00ff197b82 */ /* 0x000e220000000800 */
[----:B------:R-:W-:Y:S01]  /*0dd0*/  SHF.L.U32 R9, R11, R12, RZ ;  /* 0x0000000c0b097219 */ /* 0x000fe200000006ff */
[----:B------:R-:W-:-:S02]  /*0de0*/  IMAD.MOV.U32 R6, RZ, RZ, R18 ;  /* 0x000000ffff067224 */ /* 0x000fc400078e0012 */
[----:B--2---:R-:W-:-:S04]  /*0df0*/  IMAD.MOV.U32 R7, RZ, RZ, R19 ;  /* 0x000000ffff077224 */ /* 0x004fc800078e0013 */
[----:B------:R-:W2:Y:S01]  /*0e00*/  LDC R24, c[0x0][0x610] ;  /* 0x00018400ff187b82 */ /* 0x000ea20000000800 */
[----:B---3--:R-:W-:Y:S05]  /*0e10*/  @!P0 BRA `(.L_x_7) ;  /* 0x0000000000288947 */ /* 0x008fea0003800000 */
[----:B------:R-:W3:Y:S02]  /*0e20*/  LDC R13, c[0x0][0x64c] ;  /* 0x00019300ff0d7b82 */ /* 0x000ee40000000800 */
[----:B---3--:R-:W-:-:S05]  /*0e30*/  IADD3 R13, P0, R18, R13, RZ ;  /* 0x0000000d120d7210 */ /* 0x008fca0007f1e0ff */
        /* <DEDUP_REMOVED lines=8> */
.L_x_7:
[----:B----4-:R-:W-:Y:S01]  /*0ec0*/  SHF.R.U64 R6, R6, R20, R7 ;  /* 0x0000001406067219 */ /* 0x010fe20000001207 */
[----:B-1----:R-:W-:Y:S01]  /*0ed0*/  VIADD R7, R21, 0xffffffff ;  /* 0xffffffff15077836 */ /* 0x002fe20000000000 */
[----:B------:R-:W-:Y:S01]  /*0ee0*/  LOP3.LUT R14, R27, R14, RZ, 0xc0, !PT ;  /* 0x0000000e1b0e7212 */ /* 0x000fe200078ec0ff */
[----:B------:R-:W-:Y:S02]  /*0ef0*/  IMAD.MOV R15, RZ, RZ, -R15 ;  /* 0x000000ffff0f7224 */ /* 0x000fe400078e0a0f */
[----:B------:R-:W-:Y:S01]  /*0f00*/  IMAD.MOV R10, RZ, RZ, -R6 ;  /* 0x000000ffff0a7224 */ /* 0x000fe200078e0a06 */
[----:B------:R-:W-:Y:S01]  /*0f10*/  LOP3.LUT R7, R16, R7, RZ, 0xc0, !PT ;  /* 0x0000000710077212 */ /* 0x000fe200078ec0ff */
[----:B------:R-:W-:Y:S02]  /*0f20*/  IMAD R14, R9, R6, R14 ;  /* 0x00000006090e7224 */ /* 0x000fe400078e020e */
[----:B------:R-:W-:Y:S02]  /*0f30*/  @P4 IMAD R3, R17, R15, R8 ;  /* 0x0000000f11034224 */ /* 0x000fe400078e0208 */
[----:B0-----:R-:W-:-:S02]  /*0f40*/  IMAD R6, R10, R25, R18 ;  /* 0x000000190a067224 */ /* 0x001fc400078e0212 */
[----:B--2---:R-:W-:Y:S02]  /*0f50*/  IMAD R3, R14, R24, R3 ;  /* 0x000000180e037224 */ /* 0x004fe400078e0203 */
[----:B------:R-:W-:Y:S02]  /*0f60*/  IMAD R6, R6, R21, R7 ;  /* 0x0000001506067224 */ /* 0x000fe400078e0207 */
[----:B------:R-:W-:Y:S02]  /*0f70*/  IMAD.MOV.U32 R9, RZ, RZ, 0x1 ;  /* 0x00000001ff097424 */ /* 0x000fe400078e00ff */
[----:B------:R-:W-:Y:S01]  /*0f80*/  IMAD.MOV.U32 R21, RZ, RZ, R26 ;  /* 0x000000ffff157224 */ /* 0x000fe200078e001a */
[----:B------:R-:W-:Y:S02]  /*0f90*/  SEL R12, R6, R3, !P4 ;  /* 0x00000003060c7207 */ /* 0x000fe40006000000 */
[----:B------:R-:W-:-:S07]  /*0fa0*/  SEL R13, R3, R6, !P4 ;  /* 0x00000006030d7207 */ /* 0x000fce0006000000 */
.L_x_5:
[----:B------:R-:W-:-:S08]  /*0fb0*/  NOP ;  /* 0x0000000000007918 */ /* 0x000fd00000000000 */
[----:B------:R-:W0:Y:S02]  /*0fc0*/  USETMAXREG.TRY_ALLOC.CTAPOOL UP0, 0xe8 ;  /* 0x000000e8000079c8 */ /* 0x000e240008000600 */
[----:B0-----:R-:W-:-:S13]  /*0fd0*/  PLOP3.LUT P0, PT, PT, PT, UP0, 0x80, 0x0 ;  /* 0x000000000000781c */ /* 0x001fda0003f0f008 */
[----:B------:R-:W-:Y:S05]  /*0fe0*/  @!P0 BRA `(.L_x_5) ;  /* 0xfffffffc00f08947 */ /* 0x000fea000383ffff */
[----:B------:R-:W-:Y:S01]  /*0ff0*/  ULDC.64 UR4, c[0x0][0x598] ;  /* 0x0001660000047ab9 */ /* 0x000fe20000000a00 */
[----:B------:R-:W-:Y:S01]  /*1000*/  ULDC.64 UR18, c[0x0][0x208] ;  /* 0x0000820000127ab9 */ /* 0x000fe20000000a00 */
[----:B------:R-:W-:-:S04]  /*1010*/  ISETP.NE.U32.AND P0, PT, RZ, UR4, PT ;  /* 0x00000004ff007c0c */ /* 0x000fc8000bf05070 */
[----:B------:R-:W-:-:S13]  /*1020*/  ISETP.NE.AND.EX P0, PT, RZ, UR5, PT, P0 ;  /* 0x00000005ff007c0c */ /* 0x000fda000bf05300 */
[----:B------:R-:W-:Y:S05]  /*1030*/  @!P0 BRA `(.L_x_8) ;  /* 0x00000000001c8947 */ /* 0x000fea0003800000 */
[----:B------:R-:W0:Y:S02]  /*1040*/  LDC.64 R6, c[0x0][0x598] ;  /* 0x00016600ff067b82 */ /* 0x000e240000000a00 */
[----:B0-----:R-:W2:Y:S02]  /*1050*/  LDG.E.64 R6, desc[UR18][R6.64] ;  /* 0x0000001206067981 */ /* 0x001ea4000c1e1b00 */
[----:B--2---:R-:W-:-:S04]  /*1060*/  ISETP.NE.U32.AND P0, PT, R6, RZ, PT ;  /* 0x000000ff0600720c */ /* 0x004fc80003f05070 */
[----:B------:R-:W-:-:S13]  /*1070*/  ISETP.NE.AND.EX P0, PT, R7, RZ, PT, P0 ;  /* 0x000000ff0700720c */ /* 0x000fda0003f05300 */
[----:B------:R-:W-:Y:S05]  /*1080*/  @!P0 BRA `(.L_x_8) ;  /* 0x0000000000088947 */ /* 0x000fea0003800000 */
[----:B------:R0:W5:Y:S01]  /*1090*/  LD.E R3, desc[UR18][R6.64] ;  /* 0x0000001206037980 */ /* 0x000162000c101900 */
[----:B------:R-:W-:Y:S05]  /*10a0*/  BRA `(.L_x_9) ;  /* 0x0000000000207947 */ /* 0x000fea0003800000 */
.L_x_8:
[----:B------:R-:W-:Y:S02]  /*10b0*/  ULDC.64 UR4, c[0x0][0x588] ;  /* 0x0001620000047ab9 */ /* 0x000fe40000000a00 */
[----:B------:R-:W-:-:S04]  /*10c0*/  ISETP.NE.U32.AND P0, PT, RZ, UR4, PT ;  /* 0x00000004ff007c0c */ /* 0x000fc8000bf05070 */
[----:B------:R-:W-:-:S13]  /*10d0*/  ISETP.NE.AND.EX P0, PT, RZ, UR5, PT, P0 ;  /* 0x00000005ff007c0c */ /* 0x000fda000bf05300 */
[----:B------:R-:W-:Y:S05]  /*10e0*/  @!P0 BRA `(.L_x_10) ;  /* 0x00000000000c8947 */ /* 0x000fea0003800000 */
[----:B------:R-:W0:Y:S02]  /*10f0*/  LDC.64 R6, c[0x0][0x588] ;  /* 0x00016200ff067b82 */ /* 0x000e240000000a00 */
[----:B0-----:R1:W5:Y:S01]  /*1100*/  LDG.E R3, desc[UR18][R6.64] ;  /* 0x0000001206037981 */ /* 0x001362000c1e1900 */
[----:B------:R-:W-:Y:S05]  /*1110*/  BRA `(.L_x_9) ;  /* 0x0000000000047947 */ /* 0x000fea0003800000 */
.L_x_10:
[----:B------:R-:W2:Y:S02]  /*1120*/  LDC R3, c[0x0][0x580] ;  /* 0x00016000ff037b82 */ /* 0x000ea40000000800 */
.L_x_9:
[----:B------:R-:W-:Y:S02]  /*1130*/  ULDC.64 UR4, c[0x0][0x5a0] ;  /* 0x0001680000047ab9 */ /* 0x000fe40000000a00 */
[----:B------:R-:W-:-:S04]  /*1140*/  ISETP.NE.U32.AND P0, PT, RZ, UR4, PT ;  /* 0x00000004ff007c0c */ /* 0x000fc8000bf05070 */
[----:B------:R-:W-:-:S13]  /*1150*/  ISETP.NE.AND.EX P0, PT, RZ, UR5, PT, P0 ;  /* 0x00000005ff007c0c */ /* 0x000fda000bf05300 */
[----:B------:R-:W-:Y:S05]  /*1160*/  @!P0 BRA `(.L_x_11) ;  /* 0x00000000001c8947 */ /* 0x000fea0003800000 */
[----:B01----:R-:W0:Y:S02]  /*1170*/  LDC.64 R6, c[0x0][0x5a0] ;  /* 0x00016800ff067b82 */ /* 0x003e240000000a00 */
[----:B0-----:R-:W3:Y:S02]  /*1180*/  LDG.E.64 R6, desc[UR18][R6.64] ;  /* 0x0000001206067981 */ /* 0x001ee4000c1e1b00 */
[----:B---3--:R-:W-:-:S04]  /*1190*/  ISETP.NE.U32.AND P0, PT, R6, RZ, PT ;  /* 0x000000ff0600720c */ /* 0x008fc80003f05070 */
[----:B------:R-:W-:-:S13]  /*11a0*/  ISETP.NE.AND.EX P0, PT, R7, RZ, PT, P0 ;  /* 0x000000ff0700720c */ /* 0x000fda0003f05300 */
[----:B------:R-:W-:Y:S05]  /*11b0*/  @!P0 BRA `(.L_x_11) ;  /* 0x0000000000088947 */ /* 0x000fea0003800000 */
[----:B------:R0:W5:Y:S01]  /*11c0*/  LD.E R10, desc[UR18][R6.64] ;  /* 0x00000012060a7980 */ /* 0x000162000c101900 */
[----:B------:R-:W-:Y:S05]  /*11d0*/  BRA `(.L_x_12) ;  /* 0x0000000000207947 */ /* 0x000fea0003800000 */
.L_x_11:
[----:B------:R-:W-:Y:S02]  /*11e0*/  ULDC.64 UR4, c[0x0][0x590] ;  /* 0x0001640000047ab9 */ /* 0x000fe40000000a00 */
[----:B------:R-:W-:-:S04]  /*11f0*/  ISETP.NE.U32.AND P0, PT, RZ, UR4, PT ;  /* 0x00000004ff007c0c */ /* 0x000fc8000bf05070 */
[----:B------:R-:W-:-:S13]  /*1200*/  ISETP.NE.AND.EX P0, PT, RZ, UR5, PT, P0 ;  /* 0x00000005ff007c0c */ /* 0x000fda000bf05300 */
[----:B------:R-:W-:Y:S05]  /*1210*/  @!P0 BRA `(.L_x_13) ;  /* 0x00000000000c8947 */ /* 0x000fea0003800000 */
[----:B------:R-:W3:Y:S02]  /*1220*/  LDC.64 R10, c[0x0][0x590] ;  /* 0x00016400ff0a7b82 */ /* 0x000ee40000000a00 */
[----:B---3--:R3:W5:Y:S01]  /*1230*/  LDG.E R10, desc[UR18][R10.64] ;  /* 0x000000120a0a7981 */ /* 0x008762000c1e1900 */
[----:B------:R-:W-:Y:S05]  /*1240*/  BRA `(.L_x_12) ;  /* 0x0000000000047947 */ /* 0x000fea0003800000 */
.L_x_13:
[----:B------:R-:W4:Y:S02]  /*1250*/  LDC R10, c[0x0][0x584] ;  /* 0x00016100ff0a7b82 */ /* 0x000f240000000800 */
.L_x_12:
[----:B------:R-:W-:-:S13]  /*1260*/  LOP3.LUT P0, RZ, R9, 0xff, RZ, 0xc0, !PT ;  /* 0x000000ff09ff7812 */ /* 0x000fda000780c0ff */
[----:B------:R-:W-:Y:S05]  /*1270*/  @!P0 EXIT ;  /* 0x000000000000894d */ /* 0x000fea0003800000 */
[----:B------:R-:W-:Y:S01]  /*1280*/  ULDC UR4, c[0x0][0x28c] ;  /* 0x0000a30000047ab9 */ /* 0x000fe20000000800 */
[----:B------:R-:W-:Y:S01]  /*1290*/  LOP3.LUT R85, R4, 0x1, RZ, 0xfc, !PT ;  /* 0x0000000104557812 */ /* 0x000fe200078efcff */
[----:B------:R-:W-:-:S04]  /*12a0*/  UIADD3 UR4, UR4, 0x1f, URZ ;  /* 0x0000001f04047890 */ /* 0x000fc8000fffe03f */
[----:B------:R-:W-:-:S04]  /*12b0*/  USHF.R.S32.HI UR5, URZ, 0x1f, UR4 ;  /* 0x0000001f3f057899 */ /* 0x000fc80008011404 */
[----:B------:R-:W-:-:S03]  /*12c0*/  ULEA.HI UR5, UR5, UR4, URZ, 0x5 ;  /* 0x0000000405057291 */ /* 0x000fc6000f8f283f */
[----:B------:R-:W-:Y:S01]  /*12d0*/  UMOV UR4, URZ ;  /* 0x0000003f00047c82 */ /* 0x000fe20008000000 */
[----:B------:R-:W-:-:S03]  /*12e0*/  USHF.R.S32.HI UR9, URZ, 0x5, UR5 ;  /* 0x000000053f097899 */ /* 0x000fc60008011405 */
[----:B------:R-:W-:-:S09]  /*12f0*/  UMOV UR5, URZ ;  /* 0x0000003f00057c82 */ /* 0x000fd20008000000 */
.L_x_102:
[----:B01----:R-:W-:Y:S01]  /*1300*/  LOP3.LUT R6, R2, 0x80, RZ, 0xc0, !PT ;  /* 0x0000008002067812 */ /* 0x003fe200078ec0ff */
[----:B------:R-:W0:Y:S01]  /*1310*/  S2UR UR13, SR_CgaCtaId ;  /* 0x00000000000d79c3 */ /* 0x000e220000008800 */
[----:B------:R-:W-:Y:S01]  /*1320*/  UMOV UR12, 0x400 ;  /* 0x00000400000c7882 */ /* 0x000fe20000000000 */
[----:B------:R-:W-:Y:S01]  /*1330*/  UMOV UR6, URZ ;  /* 0x0000003f00067c82 */ /* 0x000fe20008000000 */
[----:B------:R-:W-:Y:S01]  /*1340*/  SHF.R.U32.HI R6, RZ, 0x7, R6 ;  /* 0x00000007ff067819 */ /* 0x000fe20000011606 */
[----:B------:R-:W-:Y:S01]  /*1350*/  UMOV UR7, URZ ;  /* 0x0000003f00077c82 */ /* 0x000fe20008000000 */
[----:B------:R-:W-:Y:S01]  /*1360*/  UMOV UR16, UR5 ;  /* 0x0000000500107c82 */ /* 0x000fe20008000000 */
[----:B------:R-:W-:Y:S01]  /*1370*/  CS2R R22, SRZ ;  /* 0x0000000000167805 */ /* 0x000fe2000001ff00 */
[----:B---3--:R-:W-:Y:S01]  /*1380*/  IMAD.MOV.U32 R11, RZ, RZ, RZ ;  /* 0x000000ffff0b7224 */ /* 0x008fe200078e00ff */
[----:B------:R-:W1:Y:S01]  /*1390*/  LDC R7, c[0x0][0x28c] ;  /* 0x0000a300ff077b82 */ /* 0x000e620000000800 */
[----:B------:R-:W3:Y:S01]  /*13a0*/  SHFL.IDX PT, R6, R6, RZ, 0x1f ;  /* 0x00001fff06067589 */ /* 0x000ee200000e0000 */
[----:B------:R-:W-:-:S02]  /*13b0*/  CS2R R56, SRZ ;  /* 0x0000000000387805 */ /* 0x000fc4000001ff00 */
[----:B------:R-:W-:Y:S02]  /*13c0*/  CS2R R58, SRZ ;  /* 0x00000000003a7805 */ /* 0x000fe4000001ff00 */
[----:B------:R-:W-:Y:S02]  /*13d0*/  CS2R R60, SRZ ;  /* 0x00000000003c7805 */ /* 0x000fe4000001ff00 */
[----:B------:R-:W-:Y:S02]  /*13e0*/  CS2R R62, SRZ ;  /* 0x00000000003e7805 */ /* 0x000fe4000001ff00 */
[----:B------:R-:W-:Y:S02]  /*13f0*/  CS2R R64, SRZ ;  /* 0x0000000000407805 */ /* 0x000fe4000001ff00 */
[----:B------:R-:W-:Y:S02]  /*1400*/  CS2R R66, SRZ ;  /* 0x0000000000427805 */ /* 0x000fe4000001ff00 */
[----:B------:R-:W-:-:S02]  /*1410*/  CS2R R68, SRZ ;  /* 0x0000000000447805 */ /* 0x000fc4000001ff00 */
[----:B------:R-:W-:Y:S02]  /*1420*/  CS2R R70, SRZ ;  /* 0x0000000000467805 */ /* 0x000fe4000001ff00 */
[----:B------:R-:W-:Y:S02]  /*1430*/  CS2R R72, SRZ ;  /* 0x0000000000487805 */ /* 0x000fe4000001ff00 */
[----:B------:R-:W-:Y:S02]  /*1440*/  CS2R R74, SRZ ;  /* 0x00000000004a7805 */ /* 0x000fe4000001ff00 */
[----:B------:R-:W-:Y:S02]  /*1450*/  CS2R R76, SRZ ;  /* 0x00000000004c7805 */ /* 0x000fe4000001ff00 */
[----:B------:R-:W-:Y:S02]  /*1460*/  CS2R R78, SRZ ;  /* 0x00000000004e7805 */ /* 0x000fe4000001ff00 */
[----:B------:R-:W-:-:S02]  /*1470*/  CS2R R80, SRZ ;  /* 0x0000000000507805 */ /* 0x000fc4000001ff00 */
[----:B------:R-:W-:Y:S01]  /*1480*/  CS2R R82, SRZ ;  /* 0x0000000000527805 */ /* 0x000fe2000001ff00 */
[----:B------:R-:W-:Y:S01]  /*1490*/  IMAD.MOV.U32 R84, RZ, RZ, RZ ;  /* 0x000000ffff547224 */ /* 0x000fe200078e00ff */
[----:B------:R-:W-:Y:S01]  /*14a0*/  CS2R R40, SRZ ;  /* 0x0000000000287805 */ /* 0x000fe2000001ff00 */
[----:B------:R-:W-:Y:S01]  /*14b0*/  IMAD.U32 R9, RZ, RZ, UR4 ;  /* 0x00000004ff097e24 */ /* 0x000fe2000f8e00ff */
[----:B------:R-:W-:Y:S02]  /*14c0*/  CS2R R42, SRZ ;  /* 0x00000000002a7805 */ /* 0x000fe4000001ff00 */
[----:B------:R-:W-:Y:S02]  /*14d0*/  CS2R R44, SRZ ;  /* 0x00000000002c7805 */ /* 0x000fe4000001ff00 */
[----:B------:R-:W-:Y:S02]  /*14e0*/  CS2R R46, SRZ ;  /* 0x00000000002e7805 */ /* 0x000fe4000001ff00 */
[----:B------:R-:W-:-:S02]  /*14f0*/  CS2R R48, SRZ ;  /* 0x0000000000307805 */ /* 0x000fc4000001ff00 */
[----:B------:R-:W-:Y:S02]  /*1500*/  CS2R R50, SRZ ;  /* 0x0000000000327805 */ /* 0x000fe4000001ff00 */
[----:B-1----:R-:W-:Y:S02]  /*1510*/  ISETP.GE.AND P0, PT, R7, 0x1, PT ;  /* 0x000000010700780c */ /* 0x002fe40003f06270 */
[----:B------:R-:W-:Y:S02]  /*1520*/  CS2R R52, SRZ ;  /* 0x0000000000347805 */ /* 0x000fe4000001ff00 */
[----:B---3--:R-:W-:Y:S02]  /*1530*/  R2UR UR8, R6 ;  /* 0x00000000060872ca */ /* 0x008fe400000e0000 */
        /* <DEDUP_REMOVED lines=9> */
[----:B------:R-:W-:-:S04]  /*15d0*/  ULEA.HI UR10, UR8, UR8, URZ, 0x1 ;  /* 0x00000008080a7291 */ /* 0x000fc8000f8f083f */
[----:B------:R-:W-:Y:S02]  /*15e0*/  ULOP3.LUT UR11, UR10, 0x1ffffe, URZ, 0xc0, !UPT ;  /* 0x001ffffe0a0b7892 */ /* 0x000fe4000f8ec03f */
[----:B0-----:R-:W-:Y:S02]  /*15f0*/  ULEA UR10, UR13, UR12, 0x18 ;  /* 0x0000000c0d0a7291 */ /* 0x001fe4000f8ec03f */
[----:B------:R-:W-:-:S03]  /*1600*/  UIADD3 UR11, UR8, -UR11, URZ ;  /* 0x8000000b080b7290 */ /* 0x000fc6000fffe03f */
[----:B------:R-:W-:Y:S01]  /*1610*/  UMOV UR8, URZ ;  /* 0x0000003f00087c82 */ /* 0x000fe20008000000 */
[----:B------:R-:W-:-:S04]  /*1620*/  ULEA UR11, UR11, UR10, 0xb ;  /* 0x0000000a0b0b7291 */ /* 0x000fc8000f8e583f */
[----:B------:R-:W-:-:S04]  /*1630*/  UIADD3 UR11, UR11, 0x300, URZ ;  /* 0x000003000b0b7890 */ /* 0x000fc8000fffe03f */
[----:B------:R-:W-:-:S04]  /*1640*/  USHF.R.U32.HI UR11, URZ, 0x4, UR11 ;  /* 0x000000043f0b7899 */ /* 0x000fc8000801160b */
[----:B------:R-:W-:Y:S01]  /*1650*/  ULOP3.LUT UR11, UR11, 0x3fff, URZ, 0xc0, !UPT ;  /* 0x00003fff0b0b7892 */ /* 0x000fe2000f8ec03f */
[----:B-----5:R-:W-:Y:S11]  /*1660*/  @!P0 BRA `(.L_x_14) ;  /* 0x00000004006c8947 */ /* 0x020ff60003800000 */
[----:B------:R-:W-:-:S13]  /*1670*/  ISETP.NE.AND P1, PT, R85, 0x3, PT ;  /* 0x000000035500780c */ /* 0x000fda0003f25270 */
[----:B------:R-:W-:Y:S05]  /*1680*/  @!P1 BRA `(.L_x_15) ;  /* 0x0000000000049947 */ /* 0x000fea0003800000 */
[----:B------:R-:W-:Y:S01]  /*1690*/  BPT.TRAP 0x1 ;  /* 0x000000040000795c */ /* 0x000fe20000300000 */
.L_x_15:
[----:B------:R-:W-:Y:S01]  /*16a0*/  ULEA UR6, UR5, UR10, 0x3 ;  /* 0x0000000a05067291 */ /* 0x000fe2000f8e183f */
[----:B------:R-:W-:-:S05]  /*16b0*/  IMAD.U32 R6, RZ, RZ, UR4 ;  /* 0x00000004ff067e24 */ /* 0x000fca000f8e00ff */
[----:B------:R-:W-:-:S04]  /*16c0*/  SHF.L.U32 R6, R6, 0x1f, RZ ;  /* 0x0000001f06067819 */ /* 0x000fc800000006ff */
[----:B------:R0:W1:Y:S01]  /*16d0*/  SYNCS.PHASECHK.TRANS64.TRYWAIT P0, [UR6], R6 ;  /* 0x00000006ff0075a7 */ /* 0x0000620008000146 */
[----:B------:R-:W-:Y:S05]  /*16e0*/  @!P1 BRA `(.L_x_16) ;  /* 0x0000000000049947 */ /* 0x000fea0003800000 */
[----:B------:R-:W-:Y:S01]  /*16f0*/  BPT.TRAP 0x1 ;  /* 0x000000040000795c */ /* 0x000fe20000300000 */
.L_x_16:
[----:B-1----:R-:W-:Y:S05]  /*1700*/  @P0 BRA `(.L_x_17) ;  /* 0x0000000000080947 */ /* 0x002fea0003800000 */
[----:B------:R-:W1:Y:S02]  /*1710*/  SYNCS.PHASECHK.TRANS64.TRYWAIT P0, [UR6], R6 ;  /* 0x00000006ff0075a7 */ /* 0x000e640008000146 */
[----:B-1----:R-:W-:Y:S05]  /*1720*/  @!P0 BRA `(.L_x_18) ;  /* 0x00000064002c8947 */ /* 0x002fea0003800000 */
.L_x_17:
[----:B------:R-:W-:Y:S01]  /*1730*/  UIADD3 UR6, UR10, 0x30300, URZ ;  /* 0x000303000a067890 */ /* 0x000fe2000fffe03f */
[----:B------:R-:W-:Y:S01]  /*1740*/  WARPGROUP.ARRIVE ;  /* 0x00000000000079c5 */ /* 0x000fe20000000000 */
[----:B------:R-:W-:Y:S01]  /*1750*/  ULOP3.LUT UR12, UR11, 0x10000, URZ, 0xfc, !UPT ;  /* 0x000100000b0c7892 */ /* 0x000fe2000f8efc3f */
[----:B------:R-:W-:Y:S01]  /*1760*/  CS2R R22, SRZ ;  /* 0x0000000000167805 */ /* 0x000fe2000001ff00 */
[----:B------:R-:W-:Y:S01]  /*1770*/  USHF.R.U32.HI UR7, URZ, 0x4, UR6 ;  /* 0x000000043f077899 */ /* 0x000fe20008011606 */
[----:B------:R-:W-:Y:S01]  /*1780*/  IMAD.MOV.U32 R11, RZ, RZ, RZ ;  /* 0x000000ffff0b7224 */ /* 0x000fe200078e00ff */
[----:B------:R-:W-:Y:S01]  /*1790*/  UIMAD UR12, UR5, 0x180, UR12 ;  /* 0x00000180050c78a4 */ /* 0x000fe2000f8e020c */
[----:B------:R-:W-:Y:S01]  /*17a0*/  CS2R R56, SRZ ;  /* 0x0000000000387805 */ /* 0x000fe2000001ff00 */
[----:B------:R-:W-:Y:S01]  /*17b0*/  ULOP3.LUT UR7, UR7, 0x3fff, URZ, 0xc0, !UPT ;  /* 0x00003fff07077892 */ /* 0x000fe2000f8ec03f */
[----:B------:R-:W-:Y:S01]  /*17c0*/  CS2R R58, SRZ ;  /* 0x00000000003a7805 */ /* 0x000fe2000001ff00 */
[----:B------:R-:W-:Y:S01]  /*17d0*/  UMOV UR13, 0xc0000010 ;  /* 0xc0000010000d7882 */ /* 0x000fe20000000000 */
[----:B------:R-:W-:Y:S01]  /*17e0*/  UMOV UR15, 0xc0000010 ;  /* 0xc0000010000f7882 */ /* 0x000fe20000000000 */
[----:B------:R-:W-:Y:S01]  /*17f0*/  ULOP3.LUT UR7, UR7, 0x10000, URZ, 0xfc, !UPT ;  /* 0x0001000007077892 */ /* 0x000fe2000f8efc3f */
[----:B------:R-:W-:Y:S01]  /*1800*/  CS2R R60, SRZ ;  /* 0x00000000003c7805 */ /* 0x000fe2000001ff00 */
[----:B------:R-:W-:Y:S01]  /*1810*/  UMOV UR6, 0x1 ;  /* 0x0000000100067882 */ /* 0x000fe20000000000 */
[----:B------:R-:W-:Y:S01]  /*1820*/  CS2R R62, SRZ ;  /* 0x00000000003e7805 */ /* 0x000fe2000001ff00 */
[----:B------:R-:W-:Y:S01]  /*1830*/  ULEA UR14, UR5, UR7, 0x6 ;  /* 0x00000007050e7291 */ /* 0x000fe2000f8e303f */
[----:B------:R-:W-:Y:S01]  /*1840*/  CS2R R64, SRZ ;  /* 0x0000000000407805 */ /* 0x000fe2000001ff00 */
[----:B------:R-:W-:Y:S01]  /*1850*/  UIADD3 UR7, UR12, 0x100, URZ ;  /* 0x000001000c077890 */ /* 0x000fe2000fffe03f */
[----:B------:R-:W-:-:S02]  /*1860*/  CS2R R66, SRZ ;  /* 0x0000000000427805 */ /* 0x000fc4000001ff00 */
[----:B------:R-:W-:Y:S02]  /*1870*/  CS2R R68, SRZ ;  /* 0x0000000000447805 */ /* 0x000fe4000001ff00 */
[----:B------:R-:W-:Y:S02]  /*1880*/  CS2R R70, SRZ ;  /* 0x0000000000467805 */ /* 0x000fe4000001ff00 */
[----:B------:R-:W-:Y:S02]  /*1890*/  CS2R R72, SRZ ;  /* 0x0000000000487805 */ /* 0x000fe4000001ff00 */
[----:B------:R-:W-:Y:S02]  /*18a0*/  CS2R R74, SRZ ;  /* 0x00000000004a7805 */ /* 0x000fe4000001ff00 */
[----:B------:R-:W-:Y:S01]  /*18b0*/  CS2R R76, SRZ ;  /* 0x00000000004c7805 */ /* 0x000fe2000001ff00 */
[----:B------:R-:W-:Y:S01]  /*18c0*/  QGMMA.64x32x32.F32.E4M3.E4M3 R40, gdesc[UR12], RZ, !UPT ;  /* 0x006000000c2879f3 */ /* 0x000fe2000c7008ff */
[----:B------:R-:W-:Y:S01]  /*18d0*/  UMOV UR12, UR7 ;  /* 0x00000007000c7c82 */ /* 0x000fe20008000000 */
[----:B------:R-:W-:Y:S01]  /*18e0*/  ULDC UR7, c[0x0][0x50c] ;  /* 0x0001430000077ab9 */ /* 0x000fe20000000800 */
[----:B------:R-:W-:Y:S01]  /*18f0*/  UMOV UR13, 0xc0000010 ;  /* 0xc0000010000d7882 */ /* 0x000fe20000000000 */
[----:B------:R-:W-:Y:S01]  /*1900*/  UISETP.NE.AND UP0, UPT, UR7, 0x1, UPT ;  /* 0x000000010700788c */ /* 0x000fe2000bf05270 */
[----:B------:R-:W-:Y:S01]  /*1910*/  QGMMA.64x32x32.F32.E4M3.E4M3 R24, gdesc[UR12], RZ, !UPT, gsb0 ;  /* 0x006000000c1879f3 */ /* 0x000fe2000c0008ff */
[----:B------:R-:W-:-:S02]  /*1920*/  CS2R R78, SRZ ;  /* 0x00000000004e7805 */ /* 0x000fc4000001ff00 */
[----:B------:R-:W-:Y:S01]  /*1930*/  CS2R R80, SRZ ;  /* 0x0000000000507805 */ /* 0x000fe2000001ff00 */
[----:B------:R-:W-:Y:S01]  /*1940*/  USEL UR7, URZ, 0x1, UP0 ;  /* 0x000000013f077887 */ /* 0x000fe20008000000 */
[----:B------:R-:W-:Y:S01]  /*1950*/  CS2R R82, SRZ ;  /* 0x0000000000527805 */ /* 0x000fe2000001ff00 */
[----:B------:R-:W-:-:S04]  /*1960*/  IMAD.MOV.U32 R84, RZ, RZ, RZ ;  /* 0x000000ffff547224 */ /* 0x000fc800078e00ff */
[----:B------:R-:W-:-:S13]  /*1970*/  ISETP.NE.AND P0, PT, RZ, UR7, PT ;  /* 0x00000007ff007c0c */ /* 0x000fda000bf05270 */
[----:B------:R-:W-:Y:S05]  /*1980*/  @!P0 BRA `(.L_x_19) ;  /* 0x0000000000888947 */ /* 0x000fea0003800000 */
[----:B------:R-:W-:Y:S02]  /*1990*/  WARPGROUP.DEPBAR.LE gsb0, 0x0 ;  /* 0x00008000000079c5 */ /* 0x000fe40000010000 */
[----:B------:R-:W-:-:S01]  /*19a0*/  FADD R83, RZ, R40 ;  /* 0x00000028ff537221 */ /* 0x000fc20000000000 */
[----:B------:R-:W-:Y:S01]  /*19b0*/  FADD R84, RZ, R41 ;  /* 0x00000029ff547221 */ /* 0x000fe20000000000 */
        /* <DEDUP_REMOVED lines=30> */
[----:B------:R-:W-:-:S06]  /*1ba0*/  UMOV UR6, URZ ;  /* 0x0000003f00067c82 */ /* 0x000fcc0008000000 */
.L_x_19:
[----:B------:R-:W-:-:S04]  /*1bb0*/  UIADD3 UR16, UR5, 0x1, URZ ;  /* 0x0000000105107890 */ /* 0x000fc8000fffe03f */
[----:B------:R-:W-:-:S04]  /*1bc0*/  UISETP.NE.AND UP0, UPT, UR16, 0x20, UPT ;  /* 0x000000201000788c */ /* 0x000fc8000bf05270 */
[----:B------:R-:W-:Y:S02]  /*1bd0*/  USEL UR8, URZ, 0x1, UP0 ;  /* 0x000000013f087887 */ /* 0x000fe40008000000 */
[----:B------:R-:W-:Y:S02]  /*1be0*/  USEL UR16, UR16, URZ, UP0 ;  /* 0x0000003f10107287 */ /* 0x000fe40008000000 */
[----:B------:R-:W-:-:S06]  /*1bf0*/  ULOP3.LUT UR8, UR4, UR8, URZ, 0x3c, !UPT ;  /* 0x0000000804087292 */ /* 0x000fcc000f8e3c3f */
[----:B------:R-:W-:Y:S01]  /*1c00*/  IMAD.U32 R9, RZ, RZ, UR8 ;  /* 0x00000008ff097e24 */ /* 0x000fe2000f8e00ff */
[----:B------:R-:W-:-:S06]  /*1c10*/  UMOV UR8, 0x1 ;  /* 0x0000000100087882 */ /* 0x000fcc0000000000 */
.L_x_14:
[----:B------:R-:W-:-:S04]  /*1c20*/  UISETP.LT.AND UP0, UPT, UR9, 0x1, UPT ;  /* 0x000000010900788c */ /* 0x000fc8000bf01270 */
[----:B------:R-:W-:-:S04]  /*1c30*/  USEL UR12, UR9, 0x1, UP0 ;  /* 0x00000001090c7887 */ /* 0x000fc80008000000 */
[----:B------:R-:W-:-:S04]  /*1c40*/  UIADD3 UR12, UR9, -UR12, URZ ;  /* 0x8000000c090c7290 */ /* 0x000fc8000fffe03f */
[----:B------:R-:W-:-:S06]  /*1c50*/  UISETP.GE.AND UP0, UPT, UR12, 0x1, UPT ;  /* 0x000000010c00788c */ /* 0x000fcc000bf06270 */
[----:B------:R-:W-:-:S13]  /*1c60*/  PLOP3.LUT P0, PT, PT, PT, UP0, 0x80, 0x0 ;  /* 0x000000000000781c */ /* 0x000fda0003f0f008 */
[----:B------:R-:W-:Y:S05]  /*1c70*/  @!P0 BRA `(.L_x_20) ;  /* 0x0000000400808947 */ /* 0x000fea0003800000 */
[----:B01----:R-:W-:Y:S01]  /*1c80*/  IMAD.U32 R6, RZ, RZ, UR12 ;  /* 0x0000000cff067e24 */ /* 0x003fe2000f8e00ff */
[----:B------:R-:W-:Y:S01]  /*1c90*/  UMOV UR17, UR5 ;  /* 0x0000000500117c82 */ /* 0x000fe20008000000 */
[----:B------:R-:W-:-:S05]  /*1ca0*/  ULDC UR20, c[0x0][0x50c] ;  /* 0x0001430000147ab9 */ /* 0x000fca0000000800 */
.L_x_28:
[----:B------:R-:W-:-:S13]  /*1cb0*/  ISETP.NE.AND P1, PT, R85, 0x3, PT ;  /* 0x000000035500780c */ /* 0x000fda0003f25270 */
[----:B01----:R-:W-:Y:S05]  /*1cc0*/  @!P1 BRA `(.L_x_21) ;  /* 0x0000000000049947 */ /* 0x003fea0003800000 */
[----:B------:R-:W-:Y:S01]  /*1cd0*/  BPT.TRAP 0x1 ;  /* 0x000000040000795c */ /* 0x000fe20000300000 */
.L_x_21:
[----:B------:R-:W0:Y:S01]  /*1ce0*/  S2UR UR12, SR_CgaCtaId ;  /* 0x00000000000c79c3 */ /* 0x000e220000008800 */
[----:B------:R-:W-:Y:S01]  /*1cf0*/  UMOV UR10, 0x400 ;  /* 0x00000400000a7882 */ /* 0x000fe20000000000 */
[----:B------:R-:W-:Y:S01]  /*1d00*/  SHF.L.U32 R7, R9, 0x1f, RZ ;  /* 0x0000001f09077819 */ /* 0x000fe200000006ff */
[----:B0-----:R-:W-:-:S04]  /*1d10*/  ULEA UR10, UR12, UR10, 0x18 ;  /* 0x0000000a0c0a7291 */ /* 0x001fc8000f8ec03f */
[----:B------:R-:W-:-:S09]  /*1d20*/  ULEA UR12, UR16, UR10, 0x3 ;  /* 0x0000000a100c7291 */ /* 0x000fd2000f8e183f */
[----:B------:R0:W1:Y:S01]  /*1d30*/  SYNCS.PHASECHK.TRANS64.TRYWAIT P0, [UR12], R7 ;  /* 0x00000007ff0075a7 */ /* 0x000062000800014c */
[----:B------:R-:W-:Y:S05]  /*1d40*/  @!P1 BRA `(.L_x_22) ;  /* 0x0000000000049947 */ /* 0x000fea0003800000 */
[----:B------:R-:W-:Y:S01]  /*1d50*/  BPT.TRAP 0x1 ;  /* 0x000000040000795c */ /* 0x000fe20000300000 */
.L_x_22:
[----:B-1----:R-:W-:Y:S05]  /*1d60*/  @P0 BRA `(.L_x_23) ;  /* 0x0000000000080947 */ /* 0x002fea0003800000 */
[----:B------:R-:W1:Y:S02]  /*1d70*/  SYNCS.PHASECHK.TRANS64.TRYWAIT P0, [UR12], R7 ;  /* 0x00000007ff0075a7 */ /* 0x000e64000800014c */
[----:B-1----:R-:W-:Y:S05]  /*1d80*/  @!P0 BRA `(.L_x_24) ;  /* 0x0000005c00ac8947 */ /* 0x002fea0003800000 */
.L_x_23:
[----:B------:R-:W-:Y:S01]  /*1d90*/  UIADD3 UR12, UR10, 0x30300, URZ ;  /* 0x000303000a0c7890 */ /* 0x000fe2000fffe03f */
[----:B------:R-:W-:Y:S01]  /*1da0*/  WARPGROUP.ARRIVE ;  /* 0x00000000000079c5 */ /* 0x000fe20000000000 */
[----:B------:R-:W-:Y:S02]  /*1db0*/  UISETP.NE.AND UP0, UPT, UR7, URZ, UPT ;  /* 0x0000003f0700728c */ /* 0x000fe4000bf05270 */
[----:B------:R-:W-:Y:S02]  /*1dc0*/  USHF.R.U32.HI UR12, URZ, 0x4, UR12 ;  /* 0x000000043f0c7899 */ /* 0x000fe4000801160c */
[----:B------:R-:W-:Y:S02]  /*1dd0*/  USEL UR8, UR8, URZ, !UP0 ;  /* 0x0000003f08087287 */ /* 0x000fe4000c000000 */
[----:B------:R-:W-:Y:S02]  /*1de0*/  ULOP3.LUT UR7, UR12, 0x3fff, URZ, 0xc0, !UPT ;  /* 0x00003fff0c077892 */ /* 0x000fe4000f8ec03f */
[----:B------:R-:W-:-:S02]  /*1df0*/  ULOP3.LUT UR12, UR11, 0x10000, URZ, 0xfc, !UPT ;  /* 0x000100000b0c7892 */ /* 0x000fc4000f8efc3f */
[----:B------:R-:W-:Y:S02]  /*1e00*/  ULOP3.LUT UR7, UR7, 0x10000, URZ, 0xfc, !UPT ;  /* 0x0001000007077892 */ /* 0x000fe4000f8efc3f */
[----:B------:R-:W-:Y:S02]  /*1e10*/  UISETP.NE.U32.AND UP0, UPT, UR8, URZ, UPT ;  /* 0x0000003f0800728c */ /* 0x000fe4000bf05070 */
[----:B------:R-:W-:Y:S02]  /*1e20*/  UIMAD UR12, UR16, 0x180, UR12 ;  /* 0x00000180100c78a4 */ /* 0x000fe4000f8e020c */
[----:B------:R-:W-:Y:S02]  /*1e30*/  ULEA UR14, UR16, UR7, 0x6 ;  /* 0x00000007100e7291 */ /* 0x000fe4000f8e303f */
[----:B------:R-:W-:Y:S01]  /*1e40*/  UIADD3 UR7, UR12, 0x100, URZ ;  /* 0x000001000c077890 */ /* 0x000fe2000fffe03f */
[----:B------:R-:W-:Y:S01]  /*1e50*/  UMOV UR13, 0xc0000010 ;  /* 0xc0000010000d7882 */ /* 0x000fe20000000000 */
[----:B------:R-:W-:Y:S01]  /*1e60*/  UMOV UR15, 0xc0000010 ;  /* 0xc0000010000f7882 */ /* 0x000fe20000000000 */
[----:B------:R-:W-:-:S04]  /*1e70*/  UIADD3 UR6, UR6, 0x1, URZ ;  /* 0x0000000106067890 */ /* 0x000fc8000fffe03f */
[----:B------:R-:W-:Y:S01]  /*1e80*/  QGMMA.64x32x32.F32.E4M3.E4M3 R40, gdesc[UR12], R40, UP0 ;  /* 0x006000000c2879f3 */ /* 0x000fe2000bf00828 */
[----:B------:R-:W-:Y:S01]  /*1e90*/  UMOV UR12, UR7 ;  /* 0x00000007000c7c82 */ /* 0x000fe20008000000 */
[----:B------:R-:W-:Y:S02]  /*1ea0*/  UMOV UR13, 0xc0000010 ;  /* 0xc0000010000d7882 */ /* 0x000fe40000000000 */
[----:B------:R-:W-:Y:S01]  /*1eb0*/  QGMMA.64x32x32.F32.E4M3.E4M3 R24, gdesc[UR12], R24, UP0, gsb0 ;  /* 0x006000000c1879f3 */ /* 0x000fe2000b800818 */
[----:B------:R-:W-:-:S04]  /*1ec0*/  UISETP.NE.AND UP0, UPT, UR6, UR20, UPT ;  /* 0x000000140600728c */ /* 0x000fc8000bf05270 */
[----:B------:R-:W-:-:S06]  /*1ed0*/  USEL UR7, URZ, 0x1, UP0 ;  /* 0x000000013f077887 */ /* 0x000fcc0008000000 */
[----:B------:R-:W-:Y:S01]  /*1ee0*/  ISETP.NE.AND P0, PT, RZ, UR7, PT ;  /* 0x00000007ff007c0c */ /* 0x000fe2000bf05270 */
[----:B------:R-:W-:-:S12]  /*1ef0*/  WARPGROUP.DEPBAR.LE gsb0, 0x1 ;  /* 0x00008000000079c5 */ /* 0x000fd80000010100 */
[----:B------:R-:W-:Y:S05]  /*1f00*/  @!P0 BRA `(.L_x_25) ;  /* 0x0000000000888947 */ /* 0x000fea0003800000 */
[----:B------:R-:W-:Y:S02]  /*1f10*/  WARPGROUP.DEPBAR.LE gsb0, 0x0 ;  /* 0x00008000000079c5 */ /* 0x000fe40000010000 */
[----:B------:R-:W-:-:S01]  /*1f20*/  FADD R83, R40, R83 ;  /* 0x0000005328537221 */ /* 0x000fc20000000000 */
[----:B------:R-:W-:Y:S01]  /*1f30*/  FADD R84, R41, R84 ;  /* 0x0000005429547221 */ /* 0x000fe20000000000 */
        /* <DEDUP_REMOVED lines=30> */
[----:B------:R-:W-:-:S06]  /*2120*/  UMOV UR6, URZ ;  /* 0x0000003f00067c82 */ /* 0x000fcc0008000000 */
.L_x_25:
[----:B------:R-:W-:Y:S05]  /*2130*/  @!P1 BRA `(.L_x_26) ;  /* 0x0000000000049947 */ /* 0x000fea0003800000 */
[----:B------:R-:W-:Y:S01]  /*2140*/  BPT.TRAP 0x1 ;  /* 0x000000040000795c */ /* 0x000fe20000300000 */
.L_x_26:
[----:B------:R-:W-:Y:S01]  /*2150*/  ULEA UR8, UR17, UR10, 0x3 ;  /* 0x0000000a11087291 */ /* 0x000fe2000f8e183f */
[----:B------:R-:W-:-:S03]  /*2160*/  ISETP.GT.U32.AND P0, PT, R4, 0x1, PT ;  /* 0x000000010400780c */ /* 0x000fc60003f04070 */
[----:B------:R-:W-:-:S04]  /*2170*/  UIADD3 UR8, UR8, 0x100, URZ ;  /* 0x0000010008087890 */ /* 0x000fc8000fffe03f */
[----:B------:R-:W-:-:S09]  /*2180*/  UPRMT UR8, URZ, 0x654, UR8 ;  /* 0x000006543f087896 */ /* 0x000fd20008000008 */
[----:B------:R-:W-:Y:S01]  /*2190*/  SYNCS.ARRIVE.TRANS64.RED.A1T0 RZ, [UR8], RZ ;  /* 0x000000ffffff79a7 */ /* 0x000fe20008100408 */
[----:B------:R-:W-:Y:S05]  /*21a0*/  @P0 BRA `(.L_x_27) ;  /* 0x0000000000040947 */ /* 0x000fea0003800000 */
[----:B------:R-:W-:Y:S01]  /*21b0*/  BPT.TRAP 0x1 ;  /* 0x000000040000795c */ /* 0x000fe20000300000 */
.L_x_27:
[----:B------:R-:W-:Y:S01]  /*21c0*/  UIADD3 UR16, UR16, 0x1, URZ ;  /* 0x0000000110107890 */ /* 0x000fe2000fffe03f */
[C---:B------:R-:W-:Y:S01]  /*21d0*/  ISETP.GT.AND P0, PT, R6.reuse, 0x1, PT ;  /* 0x000000010600780c */ /* 0x040fe20003f04270 */
[----:B------:R-:W-:Y:S01]  /*21e0*/  UIADD3 UR17, UR17, 0x1, URZ ;  /* 0x0000000111117890 */ /* 0x000fe2000fffe03f */
[----:B------:R-:W-:Y:S01]  /*21f0*/  VIADD R6, R6, 0xffffffff ;  /* 0xffffffff06067836 */ /* 0x000fe20000000000 */
[----:B------:R-:W-:Y:S02]  /*2200*/  UISETP.NE.AND UP0, UPT, UR16, 0x20, UPT ;  /* 0x000000201000788c */ /* 0x000fe4000bf05270 */
[----:B------:R-:W-:Y:S02]  /*2210*/  UISETP.NE.AND UP1, UPT, UR17, 0x20, UPT ;  /* 0x000000201100788c */ /* 0x000fe4000bf25270 */
[----:B------:R-:W-:Y:S02]  /*2220*/  USEL UR8, URZ, 0x1, UP0 ;  /* 0x000000013f087887 */ /* 0x000fe40008000000 */
[----:B------:R-:W-:-:S02]  /*2230*/  USEL UR16, UR16, URZ, UP0 ;  /* 0x0000003f10107287 */ /* 0x000fc40008000000 */
[----:B------:R-:W-:Y:S02]  /*2240*/  USEL UR17, UR17, URZ, UP1 ;  /* 0x0000003f11117287 */ /* 0x000fe40008800000 */
[----:B------:R-:W-:Y:S01]  /*2250*/  LOP3.LUT R9, R9, UR8, RZ, 0x3c, !PT ;  /* 0x0000000809097c12 */ /* 0x000fe2000f8e3cff */
[----:B------:R-:W-:Y:S01]  /*2260*/  UMOV UR8, 0x1 ;  /* 0x0000000100087882 */ /* 0x000fe20000000000 */
[----:B------:R-:W-:Y:S08]  /*2270*/  @P0 BRA `(.L_x_28) ;  /* 0xfffffff8008c0947 */ /* 0x000ff0000383ffff */
.L_x_20:
[----:B------:R-:W-:Y:S01]  /*2280*/  UISETP.NE.AND UP0, UPT, UR6, URZ, UPT ;  /* 0x0000003f0600728c */ /* 0x000fe2000bf05270 */
[----:B01----:R-:W0:Y:S03]  /*2290*/  LDC R6, c[0x0][0x28c] ;  /* 0x0000a300ff067b82 */ /* 0x003e260000000800 */
[----:B------:R-:W-:-:S06]  /*22a0*/  USEL UR6, URZ, 0x1, !UP0 ;  /* 0x000000013f067887 */ /* 0x000fcc000c000000 */
[----:B------:R-:W-:Y:S02]  /*22b0*/  ISETP.NE.AND P0, PT, RZ, UR6, PT ;  /* 0x00000006ff007c0c */ /* 0x000fe4000bf05270 */
[----:B0-----:R-:W-:-:S11]  /*22c0*/  ISETP.GE.AND P1, PT, R6, 0x1, PT ;  /* 0x000000010600780c */ /* 0x001fd60003f26270 */
[----:B------:R-:W-:Y:S05]  /*22d0*/  @!P0 BRA `(.L_x_29) ;  /* 0x0000000000848947 */ /* 0x000fea0003800000 */
[----:B------:R-:W-:Y:S02]  /*22e0*/  WARPGROUP.DEPBAR.LE gsb0, 0x0 ;  /* 0x00008000000079c5 */ /* 0x000fe40000010000 */
[----:B------:R-:W-:Y:S01]  /*22f0*/  FADD R83, R40, R83 ;  /* 0x0000005328537221 */ /* 0x000fe20000000000 */
        /* <DEDUP_REMOVED lines=30> */
[----:B------:R-:W-:-:S07]  /*24e0*/  FADD R22, R22, R39 ;  /* 0x0000002716167221 */ /* 0x000fce0000000000 */
.L_x_29:
[----:B------:R-:W-:Y:S02]  /*24f0*/  WARPGROUP.DEPBAR.LE gsb0, 0x0 ;  /* 0x00008000000079c5 */ /* 0x000fe40000010000 */
[----:B------:R-:W-:Y:S05]  /*2500*/  @!P1 BRA `(.L_x_30) ;  /* 0x0000000000389947 */ /* 0x000fea0003800000 */
[----:B------:R-:W-:-:S13]  /*2510*/  ISETP.NE.AND P0, PT, R85, 0x3, PT ;  /* 0x000000035500780c */ /* 0x000fda0003f05270 */
[----:B------:R-:W-:Y:S05]  /*2520*/  @!P0 BRA `(.L_x_31) ;  /* 0x0000000000048947 */ /* 0x000fea0003800000 */
[----:B------:R-:W-:Y:S01]  /*2530*/  BPT.TRAP 0x1 ;  /* 0x000000040000795c */ /* 0x000fe20000300000 */
.L_x_31:
[----:B------:R-:W-:Y:S01]  /*2540*/  UISETP.LT.AND UP0, UPT, UR9, 0x1, UPT ;  /* 0x000000010900788c */ /* 0x000fe2000bf01270 */
[----:B------:R-:W-:-:S03]  /*2550*/  ISETP.GT.U32.AND P0, PT, R4, 0x1, PT ;  /* 0x000000010400780c */ /* 0x000fc60003f04070 */
[----:B------:R-:W-:-:S04]  /*2560*/  USEL UR6, UR9, 0x1, UP0 ;  /* 0x0000000109067887 */ /* 0x000fc80008000000 */
[----:B------:R-:W-:-:S04]  /*2570*/  UIADD3 UR6, UR5, UR9, -UR6 ;  /* 0x0000000905067290 */ /* 0x000fc8000fffe806 */
[----:B------:R-:W-:-:S04]  /*2580*/  USHF.L.U32 UR6, UR6, 0x3, URZ ;  /* 0x0000000306067899 */ /* 0x000fc8000800063f */
[----:B------:R-:W-:-:S04]  /*2590*/  ULOP3.LUT UR6, UR6, 0xf8, URZ, 0xc0, !UPT ;  /* 0x000000f806067892 */ /* 0x000fc8000f8ec03f */
[----:B------:R-:W-:-:S04]  /*25a0*/  UIADD3 UR6, UR10, 0x100, UR6 ;  /* 0x000001000a067890 */ /* 0x000fc8000fffe006 */
[----:B------:R-:W-:-:S09]  /*25b0*/  UPRMT UR6, URZ, 0x654, UR6 ;  /* 0x000006543f067896 */ /* 0x000fd20008000006 */
[----:B------:R-:W-:Y:S01]  /*25c0*/  SYNCS.ARRIVE.TRANS64.RED.A1T0 RZ, [UR6], RZ ;  /* 0x000000ffffff79a7 */ /* 0x000fe20008100406 */
[----:B------:R-:W-:Y:S05]  /*25d0*/  @P0 BRA `(.L_x_30) ;  /* 0x0000000000040947 */ /* 0x000fea0003800000 */
[----:B------:R-:W-:Y:S01]  /*25e0*/  BPT.TRAP 0x1 ;  /* 0x000000040000795c */ /* 0x000fe20000300000 */
.L_x_30:
[----:B------:R-:W0:Y:S01]  /*25f0*/  LDC R14, c[0x0][0x288] ;  /* 0x0000a200ff0e7b82 */ /* 0x000e220000000800 */
[----:B------:R-:W-:Y:S01]  /*2600*/  IMAD.SHL.U32 R27, R12, 0x20, RZ ;  /* 0x000000200c1b7824 */ /* 0x000fe200078e00ff */
[--C-:B------:R-:W-:Y:S01]  /*2610*/  SHF.R.U32.HI R6, RZ, 0x7, R2.reuse ;  /* 0x00000007ff067819 */ /* 0x100fe20000011602 */
[----:B------:R-:W-:Y:S01]  /*2620*/  IMAD R28, R13, 0xc0, RZ ;  /* 0x000000c00d1c7824 */ /* 0x000fe200078e02ff */
[----:B------:R-:W-:Y:S01]  /*2630*/  SHF.R.U32.HI R7, RZ, 0x2, R2 ;  /* 0x00000002ff077819 */ /* 0x000fe20000011602 */
[----:B------:R-:W-:Y:S01]  /*2640*/  ULDC UR6, c[0x0][0x284] ;  /* 0x0000a10000067ab9 */ /* 0x000fe20000000800 */
[C---:B------:R-:W-:Y:S01]  /*2650*/  LOP3.LUT R8, R2.reuse, 0x60, RZ, 0xc0, !PT ;  /* 0x0000006002087812 */ /* 0x040fe200078ec0ff */
[----:B------:R-:W-:Y:S01]  /*2660*/  IMAD.SHL.U32 R18, R2, 0x2, RZ ;  /* 0x0000000202127824 */ /* 0x000fe200078e00ff */
[----:B------:R-:W-:Y:S01]  /*2670*/  LOP3.LUT R6, R6, 0x1, RZ, 0xc0, !PT ;  /* 0x0000000106067812 */ /* 0x000fe200078ec0ff */
[----:B------:R-:W-:Y:S01]  /*2680*/  IMAD.MOV.U32 R17, RZ, RZ, RZ ;  /* 0x000000ffff117224 */ /* 0x000fe200078e00ff */
[----:B------:R-:W-:Y:S01]  /*2690*/  LOP3.LUT R7, R7, 0x7, RZ, 0xc0, !PT ;  /* 0x0000000707077812 */ /* 0x000fe200078ec0ff */
[----:B------:R-:W-:Y:S01]  /*26a0*/  IMAD.MOV.U32 R26, RZ, RZ, -0x1 ;  /* 0xffffffffff1a7424 */ /* 0x000fe200078e00ff */
[----:B------:R-:W-:Y:S01]  /*26b0*/  SHF.R.U32.HI R8, RZ, 0x1, R8 ;  /* 0x00000001ff087819 */ /* 0x000fe20000011608 */
[----:B------:R-:W-:Y:S01]  /*26c0*/  IMAD.SHL.U32 R16, R6, 0x40, RZ ;  /* 0x0000004006107824 */ /* 0x000fe200078e00ff */
[----:B------:R-:W-:-:S02]  /*26d0*/  LOP3.LUT R9, R2, 0x3, RZ, 0xc0, !PT ;  /* 0x0000000302097812 */ /* 0x000fc400078ec0ff */
[-CC-:B------:R-:W-:Y:S02]  /*26e0*/  IADD3 R15, RZ, -R8.reuse, -R7.reuse ;  /* 0x80000008ff0f7210 */ /* 0x180fe40007ffe807 */
[----:B------:R-:W-:Y:S02]  /*26f0*/  LOP3.LUT R7, R16, 0x40, R7, 0xe2, !PT ;  /* 0x0000004010077812 */ /* 0x000fe400078ee207 */
[----:B------:R-:W-:Y:S01]  /*2700*/  LOP3.LUT R18, R27, 0x6, R18, 0xf8, !PT ;  /* 0x000000061b127812 */ /* 0x000fe200078ef812 */
[----:B------:R-:W-:Y:S01]  /*2710*/  IMAD R15, R6, -0x40, R15 ;  /* 0xffffffc0060f7824 */ /* 0x000fe200078e020f */
[----:B------:R-:W-:Y:S02]  /*2720*/  LOP3.LUT R16, R7, R8, RZ, 0xfc, !PT ;  /* 0x0000000807107212 */ /* 0x000fe400078efcff */
[----:B0-----:R-:W-:Y:S01]  /*2730*/  ISETP.GE.AND P0, PT, R27, R14, PT ;  /* 0x0000000e1b00720c */ /* 0x001fe20003f06270 */
[----:B------:R-:W-:Y:S02]  /*2740*/  IMAD R6, R9, -0x2, R14 ;  /* 0xfffffffe09067824 */ /* 0x000fe400078e020e */
[----:B------:R-:W-:Y:S01]  /*2750*/  IMAD.WIDE R16, R13, 0xc0, R16 ;  /* 0x000000c00d107825 */ /* 0x000fe200078e0210 */
[----:B------:R-:W-:-:S02]  /*2760*/  ISETP.GE.OR P0, PT, R28, UR6, P0 ;  /* 0x000000061c007c0c */ /* 0x000fc40008706670 */
[----:B------:R-:W-:Y:S01]  /*2770*/  IADD3 R28, -R28, UR6, R15 ;  /* 0x000000061c1c7c10 */ /* 0x000fe2000fffe10f */
[----:B------:R-:W-:-:S10]  /*2780*/  IMAD.IADD R27, R6, 0x1, -R27 ;  /* 0x00000001061b7824 */ /* 0x000fd400078e0a1b */
[----:B------:R-:W-:Y:S05]  /*2790*/  @P0 BRA `(.L_x_32) ;  /* 0x0000002400a00947 */ /* 0x000fea0003800000 */
[----:B------:R-:W0:Y:S01]  /*27a0*/  LDC.64 R24, c[0x0][0x5c8] ;  /* 0x00017200ff187b82 */ /* 0x000e220000000a00 */
[----:B------:R-:W-:Y:S01]  /*27b0*/  SHF.R.S32.HI R29, RZ, 0x1f, R21 ;  /* 0x0000001fff1d7819 */ /* 0x000fe20000011415 */
[----:B------:R-:W-:Y:S01]  /*27c0*/  ULDC.64 UR6, c[0x0][0x5d0] ;  /* 0x0001740000067ab9 */ /* 0x000fe20000000a00 */
[----:B------:R-:W-:Y:S01]  /*27d0*/  SHF.R.S32.HI R19, RZ, 0x1f, R18 ;  /* 0x0000001fff137819 */ /* 0x000fe20000011412 */
[----:B------:R-:W-:Y:S02]  /*27e0*/  BSSY B0, `(.L_x_32) ;  /* 0x0000263000007945 */ /* 0x000fe40003800000 */
[----:B------:R-:W-:-:S04]  /*27f0*/  IMAD R6, R29, UR6, RZ ;  /* 0x000000061d067c24 */ /* 0x000fc8000f8e02ff */
[C---:B------:R-:W-:Y:S02]  /*2800*/  IMAD R9, R21.reuse, UR7, R6 ;  /* 0x0000000715097c24 */ /* 0x040fe4000f8e0206 */
[----:B------:R-:W-:Y:S01]  /*2810*/  IMAD.WIDE.U32 R6, R21, UR6, R18 ;  /* 0x0000000615067c25 */ /* 0x000fe2000f8e0012 */
[----:B------:R-:W-:-:S03]  /*2820*/  ULDC.64 UR6, c[0x0][0x5c0] ;  /* 0x0001700000067ab9 */ /* 0x000fc60000000a00 */
[----:B------:R-:W-:Y:S02]  /*2830*/  IMAD.IADD R7, R7, 0x1, R9 ;  /* 0x0000000107077824 */ /* 0x000fe400078e0209 */
[-C--:B0-----:R-:W-:Y:S01]  /*2840*/  IMAD R8, R17, R24.reuse, RZ ;  /* 0x0000001811087224 */ /* 0x081fe200078e02ff */
[----:B------:R-:W-:Y:S01]  /*2850*/  SHF.L.U64.HI R20, R24, 0x3, R25 ;  /* 0x0000000318147819 */ /* 0x000fe20000010219 */
[----:B------:R-:W-:-:S04]  /*2860*/  IMAD.WIDE.U32 R12, R16, R24, R6 ;  /* 0x00000018100c7225 */ /* 0x000fc800078e0006 */
[----:B------:R-:W-:Y:S01]  /*2870*/  IMAD R15, R16, R25, R8 ;  /* 0x00000019100f7224 */ /* 0x000fe200078e0208 */
[----:B------:R-:W-:Y:S01]  /*2880*/  IADD3 R14, P2, R12, UR6, RZ ;  /* 0x000000060c0e7c10 */ /* 0x000fe2000ff5e0ff */
[C---:B------:R-:W-:Y:S01]  /*2890*/  IMAD.SHL.U32 R9, R24.reuse, 0x8, RZ ;  /* 0x0000000818097824 */ /* 0x040fe200078e00ff */
[----:B------:R-:W-:Y:S01]  /*28a0*/  LEA R6, P3, R24, R12, 0x7 ;  /* 0x0000000c18067211 */ /* 0x000fe200078638ff */
[----:B------:R-:W-:-:S03]  /*28b0*/  IMAD.IADD R13, R13, 0x1, R15 ;  /* 0x000000010d0d7824 */ /* 0x000fc600078e020f */
[----:B------:R-:W-:Y:S02]  /*28c0*/  IADD3 R12, P1, P0, R12, UR6, R9 ;  /* 0x000000060c0c7c10 */ /* 0x000fe4000f83e009 */
[----:B------:R-:W-:Y:S02]  /*28d0*/  IADD3.X R15, R13, UR7, RZ, P2, !PT ;  /* 0x000000070d0f7c10 */ /* 0x000fe400097fe4ff */
[----:B----45:R-:W-:Y:S02]  /*28e0*/  FSETP.NEU.AND P2, PT, R10, RZ, PT ;  /* 0x000000ff0a00720b */ /* 0x030fe40003f4d000 */
[----:B------:R-:W-:Y:S02]  /*28f0*/  LEA.HI.X R7, R24, R13, R25, 0x7, P3 ;  /* 0x0000000d18077211 */ /* 0x000fe400018f3c19 */
[C---:B------:R-:W-:Y:S02]  /*2900*/  IADD3 R8, P3, R6.reuse, UR6, RZ ;  /* 0x0000000606087c10 */ /* 0x040fe4000ff7e0ff */
[----:B------:R-:W-:-:S02]  /*2910*/  IADD3 R6, P5, P6, R6, UR6, R9 ;  /* 0x0000000606067c10 */ /* 0x000fc4000febe009 */
[----:B------:R-:W-:Y:S02]  /*2920*/  IADD3.X R9, R7, UR7, RZ, P3, !PT ;  /* 0x0000000707097c10 */ /* 0x000fe40009ffe4ff */
[--C-:B------:R-:W-:Y:S02]  /*2930*/  IADD3.X R13, R13, UR7, R20.reuse, P1, P0 ;  /* 0x000000070d0d7c10 */ /* 0x100fe40008fe0414 */
[----:B------:R-:W-:Y:S01]  /*2940*/  IADD3.X R7, R7, UR7, R20, P5, P6 ;  /* 0x0000000707077c10 */ /* 0x000fe2000afec414 */
[----:B------:R-:W-:Y:S06]  /*2950*/  @!P2 BRA `(.L_x_33) ;  /* 0x0000001c001ca947 */ /* 0x000fec0003800000 */
[----:B------:R-:W-:Y:S01]  /*2960*/  ULDC.64 UR6, c[0x0][0x5b8] ;  /* 0x00016e0000067ab9 */ /* 0x000fe20000000a00 */
[----:B------:R-:W-:Y:S01]  /*2970*/  ISETP.GE.AND P0, PT, R28, 0x1, PT ;  /* 0x000000011c00780c */ /* 0x000fe20003f06270 */
[----:B------:R-:W-:Y:S01]  /*2980*/  IMAD R20, R29, UR6, RZ ;  /* 0x000000061d147c24 */ /* 0x000fe2000f8e02ff */
[----:B------:R-:W-:Y:S01]  /*2990*/  ULDC.64 UR10, c[0x0][0x5a8] ;  /* 0x00016a00000a7ab9 */ /* 0x000fe20000000a00 */
[----:B------:R-:W-:Y:S01]  /*29a0*/  IMAD.WIDE.U32 R18, R21, UR6, R18 ;  /* 0x0000000615127c25 */ /* 0x000fe2000f8e0012 */
[----:B------:R-:W-:Y:S01]  /*29b0*/  ISETP.LT.OR P3, PT, R27, 0x1, !P0 ;  /* 0x000000011b00780c */ /* 0x000fe20004761670 */
[----:B------:R-:W-:Y:S01]  /*29c0*/  BSSY B1, `(.L_x_34) ;  /* 0x000000c000017945 */ /* 0x000fe20003800000 */
[----:B------:R-:W-:Y:S01]  /*29d0*/  PRMT R24, RZ, 0x7610, R24 ;  /* 0x00007610ff187816 */ /* 0x000fe20000000018 */
[----:B------:R-:W-:Y:S01]  /*29e0*/  IMAD R21, R21, UR7, R20 ;  /* 0x0000000715157c24 */ /* 0x000fe2000f8e0214 */
[----:B------:R-:W-:Y:S02]  /*29f0*/  ULDC.64 UR6, c[0x0][0x5b0] ;  /* 0x00016c0000067ab9 */ /* 0x000fe40000000a00 */
[----:B------:R-:W-:-:S02]  /*2a00*/  IMAD R25, R17, UR6, RZ ;  /* 0x0000000611197c24 */ /* 0x000fc4000f8e02ff */
[----:B------:R-:W-:Y:S02]  /*2a10*/  IMAD.IADD R19, R19, 0x1, R21 ;  /* 0x0000000113137824 */ /* 0x000fe400078e0215 */
[C---:B------:R-:W-:Y:S02]  /*2a20*/  IMAD R25, R16.reuse, UR7, R25 ;  /* 0x0000000710197c24 */ /* 0x040fe4000f8e0219 */
[----:B------:R-:W-:-:S03]  /*2a30*/  IMAD.WIDE.U32 R20, R16, UR6, R18 ;  /* 0x0000000610147c25 */ /* 0x000fc6000f8e0012 */
[----:B------:R-:W-:-:S04]  /*2a40*/  IADD3 R20, P1, R20, UR10, RZ ;  /* 0x0000000a14147c10 */ /* 0x000fc8000ff3e0ff */
[----:B------:R-:W-:Y:S01]  /*2a50*/  IADD3.X R21, R21, UR11, R25, P1, !PT ;  /* 0x0000000b15157c10 */ /* 0x000fe20008ffe419 */
[----:B------:R-:W-:Y:S08]  /*2a60*/  @P3 BRA `(.L_x_35) ;  /* 0x0000000000043947 */ /* 0x000ff00003800000 */
[----:B------:R0:W5:Y:S02]  /*2a70*/  LDG.E.U8 R24, desc[UR18][R20.64] ;  /* 0x0000001214187981 */ /* 0x000164000c1e1100 */
.L_x_35:
[----:B------:R-:W-:Y:S05]  /*2a80*/  BSYNC B1 ;  /* 0x0000000000017941 */ /* 0x000fea0003800000 */
.L_x_34:
[----:B-----5:R-:W-:Y:S01]  /*2a90*/  LOP3.LUT R24, R24, 0xff, RZ, 0xc0, !PT ;  /* 0x000000ff18187812 */ /* 0x020fe200078ec0ff */
[----:B------:R-:W-:Y:S01]  /*2aa0*/  BSSY B1, `(.L_x_36) ;  /* 0x000000b000017945 */ /* 0x000fe20003800000 */
[----:B------:R-:W-:Y:S02]  /*2ab0*/  ISETP.LT.OR P2, PT, R27, 0x2, !P0 ;  /* 0x000000021b00780c */ /* 0x000fe40004741670 */
[----:B------:R-:W-:-:S05]  /*2ac0*/  F2FP.F16.E4M3.UNPACK_B R24, R24 ;  /* 0x00000018ff18723e */ /* 0x000fca00020006ff */
[----:B------:R-:W-:-:S05]  /*2ad0*/  HADD2.F32 R25, -RZ, R24.H0_H0 ;  /* 0x20000018ff197230 */ /* 0x000fca0000004100 */
[----:B------:R-:W-:-:S04]  /*2ae0*/  FMUL R24, R25, R10 ;  /* 0x0000000a19187220 */ /* 0x000fc80000400000 */
[----:B--2---:R-:W-:-:S05]  /*2af0*/  FFMA R24, R83, R3, R24 ;  /* 0x0000000353187223 */ /* 0x004fca0000000018 */
[----:B------:R-:W-:Y:S02]  /*2b00*/  F2FP.SATFINITE.E4M3.F32.PACK_AB_MERGE_C R25, RZ, R24, RZ ;  /* 0x00000018ff19723e */ /* 0x000fe400048070ff */
[----:B------:R-:W-:-:S03]  /*2b10*/  PRMT R24, RZ, 0x7610, R24 ;  /* 0x00007610ff187816 */ /* 0x000fc60000000018 */
[----:B------:R1:W-:Y:S01]  /*2b20*/  @!P3 STG.E.U8 desc[UR18][R14.64], R25 ;  /* 0x000000190e00b986 */ /* 0x0003e2000c101112 */
[----:B------:R-:W-:Y:S05]  /*2b30*/  @P2 BRA `(.L_x_37) ;  /* 0x0000000000042947 */ /* 0x000fea0003800000 */
[----:B------:R2:W5:Y:S02]  /*2b40*/  LDG.E.U8 R24, desc[UR18][R20.64+0x1] ;  /* 0x0000011214187981 */ /* 0x000564000c1e1100 */
.L_x_37:
[----:B------:R-:W-:Y:S05]  /*2b50*/  BSYNC B1 ;  /* 0x0000000000017941 */ /* 0x000fea0003800000 */
.L_x_36:
[----:B-----5:R-:W-:Y:S01]  /*2b60*/  LOP3.LUT R24, R24, 0xff, RZ, 0xc0, !PT ;  /* 0x000000ff18187812 */ /* 0x020fe200078ec0ff */
[----:B------:R-:W-:Y:S01]  /*2b70*/  BSSY B1, `(.L_x_38) ;  /* 0x0000013000017945 */ /* 0x000fe20003800000 */
[----:B------:R-:W-:Y:S02]  /*2b80*/  IADD3 R31, P1, R16, 0x8, RZ ;  /* 0x00000008101f7810 */ /* 0x000fe40007f3e0ff */
[----:B------:R-:W-:-:S05]  /*2b90*/  F2FP.F16.E4M3.UNPACK_B R24, R24 ;  /* 0x00000018ff18723e */ /* 0x000fca00020006ff */
[----:B-1----:R-:W-:Y:S02]  /*2ba0*/  HADD2.F32 R25, -RZ, R24.H0_H0 ;  /* 0x20000018ff197230 */ /* 0x002fe40000004100 */
[----:B------:R-:W-:Y:S01]  /*2bb0*/  IMAD.X R24, RZ, RZ, R17, P1 ;  /* 0x000000ffff187224 */ /* 0x000fe200008e0611 */
[----:B------:R-:W-:Y:S02]  /*2bc0*/  ISETP.GE.AND P1, PT, R28, 0x9, PT ;  /* 0x000000091c00780c */ /* 0x000fe40003f26270 */
[----:B------:R-:W-:Y:S01]  /*2bd0*/  FMUL R29, R25, R10 ;  /* 0x0000000a191d7220 */ /* 0x000fe20000400000 */
[----:B------:R-:W-:Y:S01]  /*2be0*/  IMAD R30, R24, UR6, RZ ;  /* 0x00000006181e7c24 */ /* 0x000fe2000f8e02ff */
[----:B------:R-:W-:Y:S01]  /*2bf0*/  ISETP.LT.OR P5, PT, R27, 0x1, !P1 ;  /* 0x000000011b00780c */ /* 0x000fe20004fa1670 */
[----:B------:R-:W-:-:S04]  /*2c00*/  IMAD.WIDE.U32 R24, R31, UR6, R18 ;  /* 0x000000061f187c25 */ /* 0x000fc8000f8e0012 */
[----:B------:R-:W-:Y:S01]  /*2c10*/  FFMA R29, R84, R3, R29 ;  /* 0x00000003541d7223 */ /* 0x000fe2000000001d */
[----:B------:R-:W-:Y:S01]  /*2c20*/  IMAD R31, R31, UR7, R30 ;  /* 0x000000071f1f7c24 */ /* 0x000fe2000f8e021e */
[----:B------:R-:W-:-:S03]  /*2c30*/  IADD3 R24, P3, R24, UR10, RZ ;  /* 0x0000000a18187c10 */ /* 0x000fc6000ff7e0ff */
[----:B------:R-:W-:Y:S02]  /*2c40*/  F2FP.SATFINITE.E4M3.F32.PACK_AB_MERGE_C R33, RZ, R29, RZ ;  /* 0x0000001dff21723e */ /* 0x000fe400048070ff */
[----:B------:R-:W-:Y:S02]  /*2c50*/  IADD3.X R25, R25, UR11, R31, P3, !PT ;  /* 0x0000000b19197c10 */ /* 0x000fe40009ffe41f */
[----:B------:R-:W-:Y:S01]  /*2c60*/  PRMT R29, RZ, 0x7610, R29 ;  /* 0x00007610ff1d7816 */ /* 0x000fe2000000001d */
[----:B------:R1:W-:Y:S01]  /*2c70*/  @!P2 STG.E.U8 desc[UR18][R14.64+0x1], R33 ;  /* 0x000001210e00a986 */ /* 0x0003e2000c101112 */
[----:B------:R-:W-:Y:S05]  /*2c80*/  @P5 BRA `(.L_x_39) ;  /* 0x0000000000045947 */ /* 0x000fea0003800000 */
[----:B------:R3:W5:Y:S02]  /*2c90*/  LDG.E.U8 R29, desc[UR18][R24.64] ;  /* 0x00000012181d7981 */ /* 0x000764000c1e1100 */
.L_x_39:
[----:B------:R-:W-:Y:S05]  /*2ca0*/  BSYNC B1 ;  /* 0x0000000000017941 */ /* 0x000fea0003800000 */
.L_x_38:
[----:B-----5:R-:W-:Y:S01]  /*2cb0*/  LOP3.LUT R29, R29, 0xff, RZ, 0xc0, !PT ;  /* 0x000000ff1d1d7812 */ /* 0x020fe200078ec0ff */
[----:B------:R-:W-:Y:S01]  /*2cc0*/  BSSY B1, `(.L_x_40) ;  /* 0x000000b000017945 */ /* 0x000fe20003800000 */
[----:B------:R-:W-:Y:S02]  /*2cd0*/  ISETP.LT.OR P2, PT, R27, 0x2, !P1 ;  /* 0x000000021b00780c */ /* 0x000fe40004f41670 */
[----:B------:R-:W-:-:S05]  /*2ce0*/  F2FP.F16.E4M3.UNPACK_B R29, R29 ;  /* 0x0000001dff1d723e */ /* 0x000fca00020006ff */
[----:B------:R-:W-:-:S05]  /*2cf0*/  HADD2.F32 R29, -RZ, R29.H0_H0 ;  /* 0x2000001dff1d7230 */ /* 0x000fca0000004100 */
[----:B------:R-:W-:Y:S01]  /*2d00*/  FMUL R30, R29, R10 ;  /* 0x0000000a1d1e7220 */ /* 0x000fe20000400000 */
[----:B------:R-:W-:-:S03]  /*2d10*/  PRMT R29, RZ, 0x7610, R29 ;  /* 0x00007610ff1d7816 */ /* 0x000fc6000000001d */
[----:B------:R-:W-:-:S05]  /*2d20*/  FFMA R30, R81, R3, R30 ;  /* 0x00000003511e7223 */ /* 0x000fca000000001e */
[----:B------:R-:W-:-:S05]  /*2d30*/  F2FP.SATFINITE.E4M3.F32.PACK_AB_MERGE_C R31, RZ, R30, RZ ;  /* 0x0000001eff1f723e */ /* 0x000fca00048070ff */
[----:B------:R4:W-:Y:S01]  /*2d40*/  @!P5 STG.E.U8 desc[UR18][R12.64], R31 ;  /* 0x0000001f0c00d986 */ /* 0x0009e2000c101112 */
[----:B------:R-:W-:Y:S05]  /*2d50*/  @P2 BRA `(.L_x_41) ;  /* 0x0000000000042947 */ /* 0x000fea0003800000 */
[----:B------:R0:W5:Y:S02]  /*2d60*/  LDG.E.U8 R29, desc[UR18][R24.64+0x1] ;  /* 0x00000112181d7981 */ /* 0x000164000c1e1100 */
.L_x_41:
[----:B------:R-:W-:Y:S05]  /*2d70*/  BSYNC B1 ;  /* 0x0000000000017941 */ /* 0x000fea0003800000 */
.L_x_40:
[----:B-----5:R-:W-:Y:S01]  /*2d80*/  LOP3.LUT R29, R29, 0xff, RZ, 0xc0, !PT ;  /* 0x000000ff1d1d7812 */ /* 0x020fe200078ec0ff */
[----:B------:R-:W-:Y:S01]  /*2d90*/  BSSY B1, `(.L_x_42) ;  /* 0x000000b000017945 */ /* 0x000fe20003800000 */
[----:B------:R-:W-:Y:S02]  /*2da0*/  ISETP.LT.OR P3, PT, R27, 0x9, !P0 ;  /* 0x000000091b00780c */ /* 0x000fe40004761670 */
[----:B------:R-:W-:-:S05]  /*2db0*/  F2FP.F16.E4M3.UNPACK_B R29, R29 ;  /* 0x0000001dff1d723e */ /* 0x000fca00020006ff */
[----:B------:R-:W-:-:S05]  /*2dc0*/  HADD2.F32 R29, -RZ, R29.H0_H0 ;  /* 0x2000001dff1d7230 */ /* 0x000fca0000004100 */
[----:B------:R-:W-:-:S04]  /*2dd0*/  FMUL R29, R29, R10 ;  /* 0x0000000a1d1d7220 */ /* 0x000fc80000400000 */
[----:B------:R-:W-:-:S05]  /*2de0*/  FFMA R29, R82, R3, R29 ;  /* 0x00000003521d7223 */ /* 0x000fca000000001d */
[----:B----4-:R-:W-:Y:S02]  /*2df0*/  F2FP.SATFINITE.E4M3.F32.PACK_AB_MERGE_C R31, RZ, R29, RZ ;  /* 0x0000001dff1f723e */ /* 0x010fe400048070ff */
[----:B------:R-:W-:-:S03]  /*2e00*/  PRMT R29, RZ, 0x7610, R29 ;  /* 0x00007610ff1d7816 */ /* 0x000fc6000000001d */
[----:B------:R4:W-:Y:S01]  /*2e10*/  @!P2 STG.E.U8 desc[UR18][R12.64+0x1], R31 ;  /* 0x0000011f0c00a986 */ /* 0x0009e2000c101112 */
[----:B------:R-:W-:Y:S05]  /*2e20*/  @P3 BRA `(.L_x_43) ;  /* 0x0000000000043947 */ /* 0x000fea0003800000 */
[----:B------:R0:W5:Y:S02]  /*2e30*/  LDG.E.U8 R29, desc[UR18][R20.64+0x8] ;  /* 0x00000812141d7981 */ /* 0x000164000c1e1100 */
.L_x_43:
[----:B------:R-:W-:Y:S05]  /*2e40*/  BSYNC B1 ;  /* 0x0000000000017941 */ /* 0x000fea0003800000 */
.L_x_42:
        /* <DEDUP_REMOVED lines=8> */
[----:B----4-:R-:W-:-:S05]  /*2ed0*/  F2FP.SATFINITE.E4M3.F32.PACK_AB_MERGE_C R31, RZ, R30, RZ ;  /* 0x0000001eff1f723e */ /* 0x010fca00048070ff */
[----:B------:R4:W-:Y:S01]  /*2ee0*/  @!P3 STG.E.U8 desc[UR18][R14.64+0x8], R31 ;  /* 0x0000081f0e00b986 */ /* 0x0009e2000c101112 */
[----:B------:R-:W-:Y:S05]  /*2ef0*/  @P2 BRA `(.L_x_45) ;  /* 0x0000000000042947 */ /* 0x000fea0003800000 */
[----:B------:R0:W5:Y:S02]  /*2f00*/  LDG.E.U8 R29, desc[UR18][R20.64+0x9] ;  /* 0x00000912141d7981 */ /* 0x000164000c1e1100 */
.L_x_45:
[----:B------:R-:W-:Y:S05]  /*2f10*/  BSYNC B1 ;  /* 0x0000000000017941 */ /* 0x000fea0003800000 */
.L_x_44:
        /* <DEDUP_REMOVED lines=12> */
.L_x_47:
[----:B------:R-:W-:Y:S05]  /*2fe0*/  BSYNC B1 ;  /* 0x0000000000017941 */ /* 0x000fea0003800000 */
.L_x_46:
        /* <DEDUP_REMOVED lines=12> */
.L_x_49:
[----:B------:R-:W-:Y:S05]  /*30b0*/  BSYNC B1 ;  /* 0x0000000000017941 */ /* 0x000fea0003800000 */
.L_x_48:
        /* <DEDUP_REMOVED lines=12> */
.L_x_51:
[----:B------:R-:W-:Y:S05]  /*3180*/  BSYNC B1 ;  /* 0x0000000000017941 */ /* 0x000fea0003800000 */
.L_x_50:
        /* <DEDUP_REMOVED lines=12> */
.L_x_53:
[----:B------:R-:W-:Y:S05]  /*3250*/  BSYNC B1 ;  /* 0x0000000000017941 */ /* 0x000fea0003800000 */
.L_x_52:
        /* <DEDUP_REMOVED lines=12> */
.L_x_55:
[----:B------:R-:W-:Y:S05]  /*3320*/  BSYNC B1 ;  /* 0x0000000000017941 */ /* 0x000fea0003800000 */
.L_x_54:
        /* <DEDUP_REMOVED lines=12> */
.L_x_57:
[----:B------:R-:W-:Y:S05]  /*33f0*/  BSYNC B1 ;  /* 0x0000000000017941 */ /* 0x000fea0003800000 */
.L_x_56:
        /* <DEDUP_REMOVED lines=12> */
.L_x_59:
[----:B------:R-:W-:Y:S05]  /*34c0*/  BSYNC B1 ;  /* 0x0000000000017941 */ /* 0x000fea0003800000 */
.L_x_58:
        /* <DEDUP_REMOVED lines=12> */
.L_x_61:
[----:B------:R-:W-:Y:S05]  /*3590*/  BSYNC B1 ;  /* 0x0000000000017941 */ /* 0x000fea0003800000 */
.L_x_60:
[----:B-----5:R-:W-:Y:S01]  /*35a0*/  LOP3.LUT R29, R29, 0xff, RZ, 0xc0, !PT ;  /* 0x000000ff1d1d7812 */ /* 0x020fe200078ec0ff */
[----:B------:R-:W-:Y:S01]  /*35b0*/  BSSY B1, `(.L_x_62) ;  /* 0x000000b000017945 */ /* 0x000fe20003800000 */
[----:B------:R-:W-:Y:S02]  /*35c0*/  ISETP.LT.OR P2, PT, R27, 0x19, !P1 ;  /* 0x000000191b00780c */ /* 0x000fe40004f41670 */
[----:B------:R-:W-:Y:S02]  /*35d0*/  F2FP.F16.E4M3.UNPACK_B R29, R29 ;  /* 0x0000001dff1d723e */ /* 0x000fe400020006ff */
[----:B0-2---:R-:W-:-:S03]  /*35e0*/  PRMT R20, RZ, 0x7610, R20 ;  /* 0x00007610ff147816 */ /* 0x005fc60000000014 */
[----:B------:R-:W-:-:S05]  /*35f0*/  HADD2.F32 R29, -RZ, R29.H0_H0 ;  /* 0x2000001dff1d7230 */ /* 0x000fca0000004100 */
[----:B------:R-:W-:-:S04]  /*3600*/  FMUL R29, R29, R10 ;  /* 0x0000000a1d1d7220 */ /* 0x000fc80000400000 */
[----:B------:R-:W-:-:S05]  /*3610*/  FFMA R29, R72, R3, R29 ;  /* 0x00000003481d7223 */ /* 0x000fca000000001d */
[----:B------:R-:W-:-:S05]  /*3620*/  F2FP.SATFINITE.E4M3.F32.PACK_AB_MERGE_C R29, RZ, R29, RZ ;  /* 0x0000001dff1d723e */ /* 0x000fca00048070ff */
[----:B------:R0:W-:Y:S01]  /*3630*/  @!P0 STG.E.U8 desc[UR18][R14.64+0x19], R29 ;  /* 0x0000191d0e008986 */ /* 0x0001e2000c101112 */
[----:B------:R-:W-:Y:S05]  /*3640*/  @P2 BRA `(.L_x_63) ;  /* 0x0000000000042947 */ /* 0x000fea0003800000 */
[----:B------:R2:W5:Y:S02]  /*3650*/  LDG.E.U8 R20, desc[UR18][R24.64+0x18] ;  /* 0x0000181218147981 */ /* 0x000564000c1e1100 */
.L_x_63:
[----:B------:R-:W-:Y:S05]  /*3660*/  BSYNC B1 ;  /* 0x0000000000017941 */ /* 0x000fea0003800000 */
.L_x_62:
[----:B-----5:R-:W-:Y:S01]  /*3670*/  LOP3.LUT R20, R20, 0xff, RZ, 0xc0, !PT ;  /* 0x000000ff14147812 */ /* 0x020fe200078ec0ff */
[----:B------:R-:W-:Y:S01]  /*3680*/  BSSY B1, `(.L_x_64) ;  /* 0x000000b000017945 */ /* 0x000fe20003800000 */
[----:B------:R-:W-:Y:S02]  /*3690*/  ISETP.LT.OR P1, PT, R27, 0x1a, !P1 ;  /* 0x0000001a1b00780c */ /* 0x000fe40004f21670 */
[----:B------:R-:W-:-:S05]  /*36a0*/  F2FP.F16.E4M3.UNPACK_B R20, R20 ;  /* 0x00000014ff14723e */ /* 0x000fca00020006ff */
[----:B01--4-:R-:W-:-:S05]  /*36b0*/  HADD2.F32 R15, -RZ, R20.H0_H0 ;  /* 0x20000014ff0f7230 */ /* 0x013fca0000004100 */
[----:B------:R-:W-:-:S04]  /*36c0*/  FMUL R14, R15, R10 ;  /* 0x0000000a0f0e7220 */ /* 0x000fc80000400000 */
[----:B------:R-:W-:-:S05]  /*36d0*/  FFMA R14, R69, R3, R14 ;  /* 0x00000003450e7223 */ /* 0x000fca000000000e */
[----:B------:R-:W-:Y:S02]  /*36e0*/  F2FP.SATFINITE.E4M3.F32.PACK_AB_MERGE_C R15, RZ, R14, RZ ;  /* 0x0000000eff0f723e */ /* 0x000fe400048070ff */
[----:B------:R-:W-:-:S03]  /*36f0*/  PRMT R14, RZ, 0x7610, R14 ;  /* 0x00007610ff0e7816 */ /* 0x000fc6000000000e */
[----:B------:R0:W-:Y:S01]  /*3700*/  @!P2 STG.E.U8 desc[UR18][R12.64+0x18], R15 ;  /* 0x0000180f0c00a986 */ /* 0x0001e2000c101112 */
[----:B------:R-:W-:Y:S05]  /*3710*/  @P1 BRA `(.L_x_65) ;  /* 0x0000000000041947 */ /* 0x000fea0003800000 */
[----:B------:R1:W5:Y:S02]  /*3720*/  LDG.E.U8 R14, desc[UR18][R24.64+0x19] ;  /* 0x00001912180e7981 */ /* 0x000364000c1e1100 */
.L_x_65:
[----:B------:R-:W-:Y:S05]  /*3730*/  BSYNC B1 ;  /* 0x0000000000017941 */ /* 0x000fea0003800000 */
.L_x_64:
[----:B-----5:R-:W-:Y:S01]  /*3740*/  LOP3.LUT R14, R14, 0xff, RZ, 0xc0, !PT ;  /* 0x000000ff0e0e7812 */ /* 0x020fe200078ec0ff */
[----:B------:R-:W-:Y:S01]  /*3750*/  BSSY B1, `(.L_x_66) ;  /* 0x0000013000017945 */ /* 0x000fe20003800000 */
[----:B-123--:R-:W-:Y:S02]  /*3760*/  IADD3 R25, P0, R16, 0x80, RZ ;  /* 0x0000008010197810 */ /* 0x00efe40007f1e0ff */
[----:B------:R-:W-:-:S05]  /*3770*/  F2FP.F16.E4M3.UNPACK_B R14, R14 ;  /* 0x0000000eff0e723e */ /* 0x000fca00020006ff */
[----:B0-----:R-:W-:Y:S02]  /*3780*/  HADD2.F32 R15, -RZ, R14.H0_H0 ;  /* 0x2000000eff0f7230 */ /* 0x001fe40000004100 */
        /* <DEDUP_REMOVED lines=15> */
.L_x_67:
[----:B------:R-:W-:Y:S05]  /*3880*/  BSYNC B1 ;  /* 0x0000000000017941 */ /* 0x000fea0003800000 */
.L_x_66:
[----:B-----5:R-:W-:Y:S01]  /*3890*/  LOP3.LUT R20, R20, 0xff, RZ, 0xc0, !PT ;  /* 0x000000ff14147812 */ /* 0x020fe200078ec0ff */
[----:B------:R-:W-:Y:S01]  /*38a0*/  BSSY B1, `(.L_x_68) ;  /* 0x000000b000017945 */ /* 0x000fe20003800000 */
[----:B------:R-:W-:Y:S02]  /*38b0*/  ISETP.LT.OR P2, PT, R27, 0x2, !P0 ;  /* 0x000000021b00780c */ /* 0x000fe40004741670 */
[----:B------:R-:W-:-:S05]  /*38c0*/  F2FP.F16.E4M3.UNPACK_B R20, R20 ;  /* 0x00000014ff14723e */ /* 0x000fca00020006ff */
[----:B0-----:R-:W-:-:S05]  /*38d0*/  HADD2.F32 R13, -RZ, R20.H0_H0 ;  /* 0x20000014ff0d7230 */ /* 0x001fca0000004100 */
[----:B------:R-:W-:-:S04]  /*38e0*/  FMUL R12, R13, R10 ;  /* 0x0000000a0d0c7220 */ /* 0x000fc80000400000 */
[----:B------:R-:W-:-:S05]  /*38f0*/  FFMA R12, R67, R3, R12 ;  /* 0x00000003430c7223 */ /* 0x000fca000000000c */
[----:B------:R-:W-:Y:S02]  /*3900*/  F2FP.SATFINITE.E4M3.F32.PACK_AB_MERGE_C R13, RZ, R12, RZ ;  /* 0x0000000cff0d723e */ /* 0x000fe400048070ff */
[----:B------:R-:W-:-:S03]  /*3910*/  PRMT R12, RZ, 0x7610, R12 ;  /* 0x00007610ff0c7816 */ /* 0x000fc6000000000c */
[----:B------:R0:W-:Y:S01]  /*3920*/  @!P3 STG.E.U8 desc[UR18][R8.64], R13 ;  /* 0x0000000d0800b986 */ /* 0x0001e2000c101112 */
[----:B------:R-:W-:Y:S05]  /*3930*/  @P2 BRA `(.L_x_69) ;  /* 0x0000000000042947 */ /* 0x000fea0003800000 */
[----:B------:R2:W5:Y:S02]  /*3940*/  LDG.E.U8 R12, desc[UR18][R14.64+0x1] ;  /* 0x000001120e0c7981 */ /* 0x000564000c1e1100 */
.L_x_69:
[----:B------:R-:W-:Y:S05]  /*3950*/  BSYNC B1 ;  /* 0x0000000000017941 */ /* 0x000fea0003800000 */
.L_x_68:
[----:B-----5:R-:W-:Y:S01]  /*3960*/  LOP3.LUT R12, R12, 0xff, RZ, 0xc0, !PT ;  /* 0x000000ff0c0c7812 */ /* 0x020fe200078ec0ff */
[----:B------:R-:W-:Y:S01]  /*3970*/  BSSY B1, `(.L_x_70) ;  /* 0x0000013000017945 */ /* 0x000fe20003800000 */
[----:B------:R-:W-:Y:S02]  /*3980*/  IADD3 R21, P1, R16, 0x88, RZ ;  /* 0x0000008810157810 */ /* 0x000fe40007f3e0ff */
[----:B------:R-:W-:-:S03]  /*3990*/  F2FP.F16.E4M3.UNPACK_B R12, R12 ;  /* 0x0000000cff0c723e */ /* 0x000fc600020006ff */
[----:B------:R-:W-:Y:S01]  /*39a0*/  IMAD.X R16, RZ, RZ, R17, P1 ;  /* 0x000000ffff107224 */ /* 0x000fe200008e0611 */
[----:B------:R-:W-:Y:S01]  /*39b0*/  ISETP.GE.AND P1, PT, R28, 0x89, PT ;  /* 0x000000891c00780c */ /* 0x000fe20003f26270 */
[----:B0-----:R-:W-:Y:S02]  /*39c0*/  HADD2.F32 R13, -RZ, R12.H0_H0 ;  /* 0x2000000cff0d7230 */ /* 0x001fe40000004100 */
[----:B------:R-:W-:Y:S01]  /*39d0*/  IMAD R16, R16, UR6, RZ ;  /* 0x0000000610107c24 */ /* 0x000fe2000f8e02ff */
[----:B------:R-:W-:Y:S01]  /*39e0*/  ISETP.LT.OR P5, PT, R27, 0x1, !P1 ;  /* 0x000000011b00780c */ /* 0x000fe20004fa1670 */
[----:B------:R-:W-:-:S04]  /*39f0*/  IMAD.WIDE.U32 R18, R21, UR6, R18 ;  /* 0x0000000615127c25 */ /* 0x000fc8000f8e0012 */
[----:B------:R-:W-:Y:S01]  /*3a00*/  FMUL R13, R13, R10 ;  /* 0x0000000a0d0d7220 */ /* 0x000fe20000400000 */
[----:B------:R-:W-:-:S03]  /*3a10*/  IMAD R21, R21, UR7, R16 ;  /* 0x0000000715157c24 */ /* 0x000fc6000f8e0210 */
[----:B------:R-:W-:Y:S01]  /*3a20*/  FFMA R13, R68, R3, R13 ;  /* 0x00000003440d7223 */ /* 0x000fe2000000000d */
[----:B------:R-:W-:Y:S02]  /*3a30*/  IADD3 R12, P3, R18, UR10, RZ ;  /* 0x0000000a120c7c10 */ /* 0x000fe4000ff7e0ff */
[----:B------:R-:W-:Y:S02]  /*3a40*/  PRMT R16, RZ, 0x7610, R16 ;  /* 0x00007610ff107816 */ /* 0x000fe40000000010 */
[----:B------:R-:W-:Y:S02]  /*3a50*/  F2FP.SATFINITE.E4M3.F32.PACK_AB_MERGE_C R17, RZ, R13, RZ ;  /* 0x0000000dff11723e */ /* 0x000fe400048070ff */
[----:B------:R-:W-:-:S03]  /*3a60*/  IADD3.X R13, R19, UR11, R21, P3, !PT ;  /* 0x0000000b130d7c10 */ /* 0x000fc60009ffe415 */
[----:B------:R0:W-:Y:S01]  /*3a70*/  @!P2 STG.E.U8 desc[UR18][R8.64+0x1], R17 ;  /* 0x000001110800a986 */ /* 0x0001e2000c101112 */
[----:B------:R-:W-:Y:S05]  /*3a80*/  @P5 BRA `(.L_x_71) ;  /* 0x0000000000045947 */ /* 0x000fea0003800000 */
[----:B------:R3:W5:Y:S02]  /*3a90*/  LDG.E.U8 R16, desc[UR18][R12.64] ;  /* 0x000000120c107981 */ /* 0x000764000c1e1100 */
.L_x_71:
[----:B------:R-:W-:Y:S05]  /*3aa0*/  BSYNC B1 ;  /* 0x0000000000017941 */ /* 0x000fea0003800000 */
.L_x_70:
        /* <DEDUP_REMOVED lines=12> */
.L_x_73:
[----:B------:R-:W-:Y:S05]  /*3b70*/  BSYNC B1 ;  /* 0x0000000000017941 */ /* 0x000fea0003800000 */
.L_x_72:
[----:B-----5:R-:W-:Y:S01]  /*3b80*/  LOP3.LUT R16, R16, 0xff, RZ, 0xc0, !PT ;  /* 0x000000ff10107812 */ /* 0x020fe200078ec0ff */
[----:B------:R-:W-:Y:S01]  /*3b90*/  BSSY B1, `(.L_x_74) ;  /* 0x000000b000017945 */ /* 0x000fe20003800000 */
[----:B------:R-:W-:Y:S02]  /*3ba0*/  ISETP.LT.OR P3, PT, R27, 0x9, !P0 ;  /* 0x000000091b00780c */ /* 0x000fe40004761670 */
[----:B------:R-:W-:-:S05]  /*3bb0*/  F2FP.F16.E4M3.UNPACK_B R16, R16 ;  /* 0x00000010ff10723e */ /* 0x000fca00020006ff */
[----:B0-----:R-:W-:Y:S01]  /*3bc0*/  HADD2.F32 R17, -RZ, R16.H0_H0 ;  /* 0x20000010ff117230 */ /* 0x001fe20000004100 */
[----:B------:R-:W-:-:S04]  /*3bd0*/  PRMT R16, RZ, 0x7610, R16 ;  /* 0x00007610ff107816 */ /* 0x000fc80000000010 */
[----:B------:R-:W-:-:S04]  /*3be0*/  FMUL R17, R17, R10 ;  /* 0x0000000a11117220 */ /* 0x000fc80000400000 */
[----:B------:R-:W-:-:S05]  /*3bf0*/  FFMA R17, R66, R3, R17 ;  /* 0x0000000342117223 */ /* 0x000fca0000000011 */
[----:B------:R-:W-:-:S05]  /*3c00*/  F2FP.SATFINITE.E4M3.F32.PACK_AB_MERGE_C R17, RZ, R17, RZ ;  /* 0x00000011ff11723e */ /* 0x000fca00048070ff */
[----:B------:R0:W-:Y:S01]  /*3c10*/  @!P2 STG.E.U8 desc[UR18][R6.64+0x1], R17 ;  /* 0x000001110600a986 */ /* 0x0001e2000c101112 */
[----:B------:R-:W-:Y:S05]  /*3c20*/  @P3 BRA `(.L_x_75) ;  /* 0x0000000000043947 */ /* 0x000fea0003800000 */
[----:B------:R0:W5:Y:S02]  /*3c30*/  LDG.E.U8 R16, desc[UR18][R14.64+0x8] ;  /* 0x000008120e107981 */ /* 0x000164000c1e1100 */
.L_x_75:
[----:B------:R-:W-:Y:S05]  /*3c40*/  BSYNC B1 ;  /* 0x0000000000017941 */ /* 0x000fea0003800000 */
.L_x_74:
        /* <DEDUP_REMOVED lines=12> */
.L_x_77:
[----:B------:R-:W-:Y:S05]  /*3d10*/  BSYNC B1 ;  /* 0x0000000000017941 */ /* 0x000fea0003800000 */
.L_x_76:
        /* <DEDUP_REMOVED lines=12> */
.L_x_79:
[----:B------:R-:W-:Y:S05]  /*3de0*/  BSYNC B1 ;  /* 0x0000000000017941 */ /* 0x000fea0003800000 */
.L_x_78:
        /* <DEDUP_REMOVED lines=12> */
.L_x_81:
[----:B------:R-:W-:Y:S05]  /*3eb0*/  BSYNC B1 ;  /* 0x0000000000017941 */ /* 0x000fea0003800000 */
.L_x_80:
        /* <DEDUP_REMOVED lines=12> */
.L_x_83:
[----:B------:R-:W-:Y:S05]  /*3f80*/  BSYNC B1 ;  /* 0x0000000000017941 */ /* 0x000fea0003800000 */
.L_x_82:
        /* <DEDUP_REMOVED lines=12> */
.L_x_85:
[----:B------:R-:W-:Y:S05]  /*4050*/  BSYNC B1 ;  /* 0x0000000000017941 */ /* 0x000fea0003800000 */
.L_x_84:
        /* <DEDUP_REMOVED lines=12> */
.L_x_87:
[----:B------:R-:W-:Y:S05]  /*4120*/  BSYNC B1 ;  /* 0x0000000000017941 */ /* 0x000fea0003800000 */
.L_x_86:
        /* <DEDUP_REMOVED lines=12> */
.L_x_89:
[----:B------:R-:W-:Y:S05]  /*41f0*/  BSYNC B1 ;  /* 0x0000000000017941 */ /* 0x000fea0003800000 */
.L_x_88:
        /* <DEDUP_REMOVED lines=12> */
.L_x_91:
[----:B------:R-:W-:Y:S05]  /*42c0*/  BSYNC B1 ;  /* 0x0000000000017941 */ /* 0x000fea0003800000 */
.L_x_90:
        /* <DEDUP_REMOVED lines=12> */
.L_x_93:
[----:B------:R-:W-:Y:S05]  /*4390*/  BSYNC B1 ;  /* 0x0000000000017941 */ /* 0x000fea0003800000 */
.L_x_92:
[----:B-----5:R-:W-:Y:S01]  /*43a0*/  LOP3.LUT R16, R16, 0xff, RZ, 0xc0, !PT ;  /* 0x000000ff10107812 */ /* 0x020fe200078ec0ff */
[----:B------:R-:W-:Y:S01]  /*43b0*/  BSSY B1, `(.L_x_94) ;  /* 0x000000b000017945 */ /* 0x000fe20003800000 */
[----:B------:R-:W-:Y:S02]  /*43c0*/  ISETP.LT.OR P2, PT, R27, 0x19, !P1 ;  /* 0x000000191b00780c */ /* 0x000fe40004f41670 */
[----:B------:R-:W-:Y:S02]  /*43d0*/  F2FP.F16.E4M3.UNPACK_B R16, R16 ;  /* 0x00000010ff10723e */ /* 0x000fe400020006ff */
[----:B012---:R-:W-:-:S03]  /*43e0*/  PRMT R14, RZ, 0x7610, R14 ;  /* 0x00007610ff0e7816 */ /* 0x007fc6000000000e */
[----:B------:R-:W-:-:S05]  /*43f0*/  HADD2.F32 R15, -RZ, R16.H0_H0 ;  /* 0x20000010ff0f7230 */ /* 0x000fca0000004100 */
[----:B------:R-:W-:-:S04]  /*4400*/  FMUL R15, R15, R10 ;  /* 0x0000000a0f0f7220 */ /* 0x000fc80000400000 */
[----:B------:R-:W-:-:S05]  /*4410*/  FFMA R15, R56, R3, R15 ;  /* 0x00000003380f7223 */ /* 0x000fca000000000f */
[----:B------:R-:W-:-:S05]  /*4420*/  F2FP.SATFINITE.E4M3.F32.PACK_AB_MERGE_C R15, RZ, R15, RZ ;  /* 0x0000000fff0f723e */ /* 0x000fca00048070ff */
[----:B------:R0:W-:Y:S01]  /*4430*/  @!P0 STG.E.U8 desc[UR18][R8.64+0x19], R15 ;  /* 0x0000190f08008986 */ /* 0x0001e2000c101112 */
[----:B------:R-:W-:Y:S05]  /*4440*/  @P2 BRA `(.L_x_95) ;  /* 0x0000000000042947 */ /* 0x000fea0003800000 */
[----:B------:R1:W5:Y:S02]  /*4450*/  LDG.E.U8 R14, desc[UR18][R12.64+0x18] ;  /* 0x000018120c0e7981 */ /* 0x000364000c1e1100 */
.L_x_95:
[----:B------:R-:W-:Y:S05]  /*4460*/  BSYNC B1 ;  /* 0x0000000000017941 */ /* 0x000fea0003800000 */
.L_x_94:
        /* <DEDUP_REMOVED lines=12> */
.L_x_97:
[----:B------:R-:W-:Y:S05]  /*4530*/  BSYNC B1 ;  /* 0x0000000000017941 */ /* 0x000fea0003800000 */
.L_x_96:
[----:B------:R-:W-:Y:S05]  /*4540*/  @P1 BRA `(.L_x_98) ;  /* 0x0000000800301947 */ /* 0x000fea0003800000 */
[----:B-----5:R-:W-:-:S04]  /*4550*/  LOP3.LUT R8, R8, 0xff, RZ, 0xc0, !PT ;  /* 0x000000ff08087812 */ /* 0x020fc800078ec0ff */
[----:B------:R-:W-:-:S05]  /*4560*/  F2FP.F16.E4M3.UNPACK_B R8, R8 ;  /* 0x00000008ff08723e */ /* 0x000fca00020006ff */
[----:B0-----:R-:W-:-:S05]  /*4570*/  HADD2.F32 R9, -RZ, R8.H0_H0 ;  /* 0x20000008ff097230 */ /* 0x001fca0000004100 */
[----:B------:R-:W-:-:S04]  /*4580*/  FMUL R9, R9, R10 ;  /* 0x0000000a09097220 */ /* 0x000fc80000400000 */
[----:B------:R-:W-:-:S05]  /*4590*/  FFMA R9, R22, R3, R9 ;  /* 0x0000000316097223 */ /* 0x000fca0000000009 */
[----:B------:R-:W-:-:S05]  /*45a0*/  F2FP.SATFINITE.E4M3.F32.PACK_AB_MERGE_C R9, RZ, R9, RZ ;  /* 0x00000009ff09723e */ /* 0x000fca00048070ff */
[----:B------:R0:W-:Y:S01]  /*45b0*/  STG.E.U8 desc[UR18][R6.64+0x19], R9 ;  /* 0x0000190906007986 */ /* 0x0001e2000c101112 */
[----:B------:R-:W-:Y:S05]  /*45c0*/  BRA `(.L_x_98) ;  /* 0x0000000800107947 */ /* 0x000fea0003800000 */
.L_x_33:
[----:B------:R-:W-:Y:S01]  /*45d0*/  ISETP.GE.AND P3, PT, R28, 0x1, PT ;  /* 0x000000011c00780c */ /* 0x000fe20003f66270 */
[-C--:B--2---:R-:W-:Y:S01]  /*45e0*/  FMUL R84, R84, R3.reuse ;  /* 0x0000000354547220 */ /* 0x084fe20000400000 */
[----:B------:R-:W-:Y:S01]  /*45f0*/  ISETP.GE.AND P2, PT, R28, 0x9, PT ;  /* 0x000000091c00780c */ /* 0x000fe20003f46270 */
[-C--:B------:R-:W-:Y:S01]  /*4600*/  FMUL R83, R83, R3.reuse ;  /* 0x0000000353537220 */ /* 0x080fe20000400000 */
[----:B------:R-:W-:Y:S01]  /*4610*/  ISETP.LT.OR P6, PT, R27, 0x2, !P3 ;  /* 0x000000021b00780c */ /* 0x000fe20005fc1670 */
[-C--:B------:R-:W-:Y:S01]  /*4620*/  FMUL R81, R81, R3.reuse ;  /* 0x0000000351517220 */ /* 0x080fe20000400000 */
[----:B------:R-:W-:Y:S01]  /*4630*/  ISETP.LT.OR P5, PT, R27, 0x1, !P3 ;  /* 0x000000011b00780c */ /* 0x000fe20005fa1670 */
[-C--:B------:R-:W-:Y:S01]  /*4640*/  FMUL R82, R82, R3.reuse ;  /* 0x0000000352527220 */ /* 0x080fe20000400000 */
[----:B------:R-:W-:Y:S01]  /*4650*/  F2FP.SATFINITE.E4M3.F32.PACK_AB_MERGE_C R17, RZ, R84, RZ ;  /* 0x00000054ff11723e */ /* 0x000fe200048070ff */
[-C--:B------:R-:W-:Y:S01]  /*4660*/  FMUL R79, R79, R3.reuse ;  /* 0x000000034f4f7220 */ /* 0x080fe20000400000 */
[C---:B------:R-:W-:Y:S01]  /*4670*/  ISETP.LT.OR P0, PT, R27.reuse, 0x1, !P2 ;  /* 0x000000011b00780c */ /* 0x040fe20005701670 */
[-C--:B------:R-:W-:Y:S01]  /*4680*/  FMUL R80, R80, R3.reuse ;  /* 0x0000000350507220 */ /* 0x080fe20000400000 */
[----:B------:R-:W-:Y:S01]  /*4690*/  ISETP.LT.OR P1, PT, R27, 0x2, !P2 ;  /* 0x000000021b00780c */ /* 0x000fe20005721670 */
[----:B------:R-:W-:Y:S01]  /*46a0*/  FMUL R77, R77, R3 ;  /* 0x000000034d4d7220 */ /* 0x000fe20000400000 */
[----:B------:R-:W-:Y:S01]  /*46b0*/  F2FP.SATFINITE.E4M3.F32.PACK_AB_MERGE_C R83, RZ, R83, RZ ;  /* 0x00000053ff53723e */ /* 0x000fe200048070ff */
[----:B------:R-:W-:Y:S01]  /*46c0*/  FMUL R78, R78, R3 ;  /* 0x000000034e4e7220 */ /* 0x000fe20000400000 */
[----:B------:R-:W-:Y:S01]  /*46d0*/  F2FP.SATFINITE.E4M3.F32.PACK_AB_MERGE_C R81, RZ, R81, RZ ;  /* 0x00000051ff51723e */ /* 0x000fe200048070ff */
[----:B------:R0:W-:Y:S01]  /*46e0*/  @!P6 STG.E.U8 desc[UR18][R14.64+0x1], R17 ;  /* 0x000001110e00e986 */ /* 0x0001e2000c101112 */
[----:B------:R-:W-:Y:S01]  /*46f0*/  ISETP.LT.OR P6, PT, R27, 0x9, !P3 ;  /* 0x000000091b00780c */ /* 0x000fe20005fc1670 */
[----:B------:R-:W-:Y:S01]  /*4700*/  FMUL R75, R75, R3 ;  /* 0x000000034b4b7220 */ /* 0x000fe20000400000 */
[----:B------:R-:W-:Y:S01]  /*4710*/  F2FP.SATFINITE.E4M3.F32.PACK_AB_MERGE_C R19, RZ, R82, RZ ;  /* 0x00000052ff13723e */ /* 0x000fe200048070ff */
[----:B------:R-:W-:Y:S01]  /*4720*/  @!P5 STG.E.U8 desc[UR18][R14.64], R83 ;  /* 0x000000530e00d986 */ /* 0x000fe2000c101112 */
[----:B------:R-:W-:Y:S01]  /*4730*/  F2FP.SATFINITE.E4M3.F32.PACK_AB_MERGE_C R79, RZ, R79, RZ ;  /* 0x0000004fff4f723e */ /* 0x000fe200048070ff */
[-C--:B------:R-:W-:Y:S01]  /*4740*/  FMUL R76, R76, R3.reuse ;  /* 0x000000034c4c7220 */ /* 0x080fe20000400000 */
[C---:B------:R-:W-:Y:S01]  /*4750*/  ISETP.LT.OR P5, PT, R27.reuse, 0xa, !P2 ;  /* 0x0000000a1b00780c */ /* 0x040fe200057a1670 */
[----:B------:R-:W-:Y:S01]  /*4760*/  @!P0 STG.E.U8 desc[UR18][R12.64], R81 ;  /* 0x000000510c008986 */ /* 0x000fe2000c101112 */
[----:B------:R-:W-:Y:S01]  /*4770*/  ISETP.LT.OR P0, PT, R27, 0xa, !P3 ;  /* 0x0000000a1b00780c */ /* 0x000fe20005f01670 */
[----:B------:R-:W-:Y:S01]  /*4780*/  FMUL R73, R73, R3 ;  /* 0x0000000349497220 */ /* 0x000fe20000400000 */
[----:B------:R-:W-:Y:S01]  /*4790*/  F2FP.SATFINITE.E4M3.F32.PACK_AB_MERGE_C R77, RZ, R77, RZ ;  /* 0x0000004dff4d723e */ /* 0x000fe200048070ff */
[----:B------:R1:W-:Y:S01]  /*47a0*/  @!P1 STG.E.U8 desc[UR18][R12.64+0x1], R19 ;  /* 0x000001130c009986 */ /* 0x0003e2000c101112 */
[C---:B------:R-:W-:Y:S01]  /*47b0*/  ISETP.LT.OR P1, PT, R27.reuse, 0x9, !P2 ;  /* 0x000000091b00780c */ /* 0x040fe20005721670 */
[-C--:B------:R-:W-:Y:S01]  /*47c0*/  FMUL R74, R74, R3.reuse ;  /* 0x000000034a4a7220 */ /* 0x080fe20000400000 */
[----:B0-----:R-:W-:Y:S01]  /*47d0*/  F2FP.SATFINITE.E4M3.F32.PACK_AB_MERGE_C R17, RZ, R80, RZ ;  /* 0x00000050ff11723e */ /* 0x001fe200048070ff */
[----:B------:R-:W-:Y:S01]  /*47e0*/  @!P6 STG.E.U8 desc[UR18][R14.64+0x8], R79 ;  /* 0x0000084f0e00e986 */ /* 0x000fe2000c101112 */
[----:B------:R-:W-:Y:S01]  /*47f0*/  ISETP.LT.OR P6, PT, R27, 0x11, !P3 ;  /* 0x000000111b00780c */ /* 0x000fe20005fc1670 */
[----:B------:R-:W-:Y:S01]  /*4800*/  FMUL R71, R71, R3 ;  /* 0x0000000347477220 */ /* 0x000fe20000400000 */
[----:B------:R-:W-:Y:S01]  /*4810*/  F2FP.SATFINITE.E4M3.F32.PACK_AB_MERGE_C R75, RZ, R75, RZ ;  /* 0x0000004bff4b723e */ /* 0x000fe200048070ff */
[----:B------:R-:W-:Y:S01]  /*4820*/  FMUL R72, R72, R3 ;  /* 0x0000000348487220 */ /* 0x000fe20000400000 */
[----:B------:R-:W-:Y:S01]  /*4830*/  F2FP.SATFINITE.E4M3.F32.PACK_AB_MERGE_C R73, RZ, R73, RZ ;  /* 0x00000049ff49723e */ /* 0x000fe200048070ff */
[----:B------:R0:W-:Y:S01]  /*4840*/  @!P0 STG.E.U8 desc[UR18][R14.64+0x9], R17 ;  /* 0x000009110e008986 */ /* 0x0001e2000c101112 */
[----:B------:R-:W-:Y:S01]  /*4850*/  ISETP.LT.OR P0, PT, R27, 0x12, !P3 ;  /* 0x000000121b00780c */ /* 0x000fe20005f01670 */
[-C--:B------:R-:W-:Y:S01]  /*4860*/  FMUL R69, R69, R3.reuse ;  /* 0x0000000345457220 */ /* 0x080fe20000400000 */
[----:B-1----:R-:W-:Y:S01]  /*4870*/  F2FP.SATFINITE.E4M3.F32.PACK_AB_MERGE_C R19, RZ, R78, RZ ;  /* 0x0000004eff13723e */ /* 0x002fe200048070ff */
[----:B------:R-:W-:Y:S01]  /*4880*/  @!P1 STG.E.U8 desc[UR18][R12.64+0x8], R77 ;  /* 0x0000084d0c009986 */ /* 0x000fe2000c101112 */
[C---:B------:R-:W-:Y:S01]  /*4890*/  ISETP.LT.OR P1, PT, R27.reuse, 0x11, !P2 ;  /* 0x000000111b00780c */ /* 0x040fe20005721670 */
[----:B------:R-:W-:Y:S01]  /*48a0*/  FMUL R70, R70, R3 ;  /* 0x0000000346467220 */ /* 0x000fe20000400000 */
[----:B------:R-:W-:Y:S01]  /*48b0*/  F2FP.SATFINITE.E4M3.F32.PACK_AB_MERGE_C R71, RZ, R71, RZ ;  /* 0x00000047ff47723e */ /* 0x000fe200048070ff */
[----:B------:R1:W-:Y:S01]  /*48c0*/  @!P5 STG.E.U8 desc[UR18][R12.64+0x9], R19 ;  /* 0x000009130c00d986 */ /* 0x0003e2000c101112 */
[----:B------:R-:W-:Y:S01]  /*48d0*/  ISETP.LT.OR P5, PT, R27, 0x12, !P2 ;  /* 0x000000121b00780c */ /* 0x000fe200057a1670 */
[-C--:B------:R-:W-:Y:S01]  /*48e0*/  FMUL R67, R67, R3.reuse ;  /* 0x0000000343437220 */ /* 0x080fe20000400000 */
[----:B------:R-:W-:Y:S01]  /*48f0*/  F2FP.SATFINITE.E4M3.F32.PACK_AB_MERGE_C R21, RZ, R72, RZ ;  /* 0x00000048ff15723e */ /* 0x000fe200048070ff */
[----:B------:R-:W-:Y:S01]  /*4900*/  @!P6 STG.E.U8 desc[UR18][R14.64+0x10], R75 ;  /* 0x0000104b0e00e986 */ /* 0x000fe2000c101112 */
[C---:B------:R-:W-:Y:S01]  /*4910*/  ISETP.LT.OR P6, PT, R27.reuse, 0x19, !P3 ;  /* 0x000000191b00780c */ /* 0x040fe20005fc1670 */
[-C--:B------:R-:W-:Y:S01]  /*4920*/  FMUL R68, R68, R3.reuse ;  /* 0x0000000344447220 */ /* 0x080fe20000400000 */
[----:B------:R-:W-:Y:S01]  /*4930*/  ISETP.LT.OR P3, PT, R27, 0x1a, !P3 ;  /* 0x0000001a1b00780c */ /* 0x000fe20005f61670 */
[-C--:B------:R-:W-:Y:S01]  /*4940*/  FMUL R65, R65, R3.reuse ;  /* 0x0000000341417220 */ /* 0x080fe20000400000 */
[----:B0-----:R-:W-:Y:S01]  /*4950*/  F2FP.SATFINITE.E4M3.F32.PACK_AB_MERGE_C R17, RZ, R76, RZ ;  /* 0x0000004cff11723e */ /* 0x001fe200048070ff */
[----:B------:R-:W-:Y:S01]  /*4960*/  FMUL R66, R66, R3 ;  /* 0x0000000342427220 */ /* 0x000fe20000400000 */
[----:B------:R-:W-:Y:S01]  /*4970*/  F2FP.SATFINITE.E4M3.F32.PACK_AB_MERGE_C R69, RZ, R69, RZ ;  /* 0x00000045ff45723e */ /* 0x000fe200048070ff */
[----:B------:R-:W-:Y:S01]  /*4980*/  FMUL R64, R64, R3 ;  /* 0x0000000340407220 */ /* 0x000fe20000400000 */
[----:B-1----:R-:W-:Y:S01]  /*4990*/  F2FP.SATFINITE.E4M3.F32.PACK_AB_MERGE_C R19, RZ, R74, RZ ;  /* 0x0000004aff13723e */ /* 0x002fe200048070ff */
[----:B------:R0:W-:Y:S01]  /*49a0*/  @!P0 STG.E.U8 desc[UR18][R14.64+0x11], R17 ;  /* 0x000011110e008986 */ /* 0x0001e2000c101112 */
[----:B------:R-:W-:Y:S01]  /*49b0*/  F2FP.SATFINITE.E4M3.F32.PACK_AB_MERGE_C R67, RZ, R67, RZ ;  /* 0x00000043ff43723e */ /* 0x000fe200048070ff */
[-C--:B------:R-:W-:Y:S01]  /*49c0*/  FMUL R63, R63, R3.reuse ;  /* 0x000000033f3f7220 */ /* 0x080fe20000400000 */
[C---:B------:R-:W-:Y:S01]  /*49d0*/  ISETP.GE.AND P0, PT, R28.reuse, 0x89, PT ;  /* 0x000000891c00780c */ /* 0x040fe20003f06270 */
[----:B------:R-:W-:Y:S01]  /*49e0*/  @!P1 STG.E.U8 desc[UR18][R12.64+0x10], R73 ;  /* 0x000010490c009986 */ /* 0x000fe2000c101112 */
[----:B------:R-:W-:Y:S01]  /*49f0*/  ISETP.GE.AND P1, PT, R28, 0x81, PT ;  /* 0x000000811c00780c */ /* 0x000fe20003f26270 */
[----:B------:R-:W-:Y:S01]  /*4a00*/  FMUL R61, R61, R3 ;  /* 0x000000033d3d7220 */ /* 0x000fe20000400000 */
[----:B------:R-:W-:Y:S01]  /*4a10*/  F2FP.SATFINITE.E4M3.F32.PACK_AB_MERGE_C R65, RZ, R65, RZ ;  /* 0x00000041ff41723e */ /* 0x000fe200048070ff */
[----:B------:R-:W-:Y:S01]  /*4a20*/  @!P5 STG.E.U8 desc[UR18][R12.64+0x11], R19 ;  /* 0x000011130c00d986 */ /* 0x000fe2000c101112 */
[C---:B------:R-:W-:Y:S01]  /*4a30*/  ISETP.LT.OR P5, PT, R27.reuse, 0x19, !P2 ;  /* 0x000000191b00780c */ /* 0x040fe200057a1670 */
[-C--:B------:R-:W-:Y:S01]  /*4a40*/  FMUL R62, R62, R3.reuse ;  /* 0x000000033e3e7220 */ /* 0x080fe20000400000 */
[C---:B------:R-:W-:Y:S01]  /*4a50*/  ISETP.LT.OR P2, PT, R27.reuse, 0x1a, !P2 ;  /* 0x0000001a1b00780c */ /* 0x040fe20005741670 */
[----:B------:R-:W-:Y:S01]  /*4a60*/  @!P6 STG.E.U8 desc[UR18][R14.64+0x18], R71 ;  /* 0x000018470e00e986 */ /* 0x000fe2000c101112 */
[C---:B------:R-:W-:Y:S01]  /*4a70*/  ISETP.LT.OR P6, PT, R27.reuse, 0x1, !P1 ;  /* 0x000000011b00780c */ /* 0x040fe20004fc1670 */
[-C--:B------:R-:W-:Y:S01]  /*4a80*/  FMUL R60, R60, R3.reuse ;  /* 0x000000033c3c7220 */ /* 0x080fe20000400000 */
[----:B0-----:R-:W-:Y:S01]  /*4a90*/  F2FP.SATFINITE.E4M3.F32.PACK_AB_MERGE_C R17, RZ, R70, RZ ;  /* 0x00000046ff11723e */ /* 0x001fe200048070ff */
[----:B------:R0:W-:Y:S01]  /*4aa0*/  @!P3 STG.E.U8 desc[UR18][R14.64+0x19], R21 ;  /* 0x000019150e00b986 */ /* 0x0001e2000c101112 */
[----:B------:R-:W-:Y:S01]  /*4ab0*/  ISETP.LT.OR P3, PT, R27, 0x2, !P1 ;  /* 0x000000021b00780c */ /* 0x000fe20004f61670 */
[----:B------:R-:W-:Y:S01]  /*4ac0*/  FMUL R59, R59, R3 ;  /* 0x000000033b3b7220 */ /* 0x000fe20000400000 */
[----:B------:R-:W-:Y:S01]  /*4ad0*/  F2FP.SATFINITE.E4M3.F32.PACK_AB_MERGE_C R63, RZ, R63, RZ ;  /* 0x0000003fff3f723e */ /* 0x000fe200048070ff */
[----:B------:R-:W-:Y:S01]  /*4ae0*/  FMUL R57, R57, R3 ;  /* 0x0000000339397220 */ /* 0x000fe20000400000 */
[----:B------:R-:W-:Y:S01]  /*4af0*/  F2FP.SATFINITE.E4M3.F32.PACK_AB_MERGE_C R61, RZ, R61, RZ ;  /* 0x0000003dff3d723e */ /* 0x000fe200048070ff */
[----:B------:R-:W-:Y:S01]  /*4b00*/  @!P5 STG.E.U8 desc[UR18][R12.64+0x18], R69 ;  /* 0x000018450c00d986 */ /* 0x000fe2000c101112 */
[C---:B------:R-:W-:Y:S01]  /*4b10*/  ISETP.LT.OR P5, PT, R27.reuse, 0x1, !P0 ;  /* 0x000000011b00780c */ /* 0x040fe200047a1670 */
[----:B------:R-:W-:Y:S01]  /*4b20*/  FMUL R58, R58, R3 ;  /* 0x000000033a3a7220 */ /* 0x000fe20000400000 */
[----:B------:R-:W-:Y:S01]  /*4b30*/  F2FP.SATFINITE.E4M3.F32.PACK_AB_MERGE_C R59, RZ, R59, RZ ;  /* 0x0000003bff3b723e */ /* 0x000fe200048070ff */
[----:B------:R1:W-:Y:S01]  /*4b40*/  @!P2 STG.E.U8 desc[UR18][R12.64+0x19], R17 ;  /* 0x000019110c00a986 */ /* 0x0003e2000c101112 */
[----:B------:R-:W-:Y:S01]  /*4b50*/  ISETP.LT.OR P2, PT, R27, 0xa, !P1 ;  /* 0x0000000a1b00780c */ /* 0x000fe20004f41670 */
[-C--:B------:R-:W-:Y:S01]  /*4b60*/  FMUL R23, R23, R3.reuse ;  /* 0x0000000317177220 */ /* 0x080fe20000400000 */
[----:B0-----:R-:W-:Y:S01]  /*4b70*/  F2FP.SATFINITE.E4M3.F32.PACK_AB_MERGE_C R15, RZ, R68, RZ ;  /* 0x00000044ff0f723e */ /* 0x001fe200048070ff */
[----:B------:R-:W-:Y:S01]  /*4b80*/  @!P6 STG.E.U8 desc[UR18][R8.64], R67 ;  /* 0x000000430800e986 */ /* 0x000fe2000c101112 */
[----:B------:R-:W-:Y:S01]  /*4b90*/  ISETP.LT.OR P6, PT, R27, 0x2, !P0 ;  /* 0x000000021b00780c */ /* 0x000fe200047c1670 */
[-C--:B------:R-:W-:Y:S01]  /*4ba0*/  FMUL R56, R56, R3.reuse ;  /* 0x0000000338387220 */ /* 0x080fe20000400000 */
[-C--:B------:R-:W-:Y:S01]  /*4bb0*/  FMUL R11, R11, R3.reuse ;  /* 0x000000030b0b7220 */ /* 0x080fe20000400000 */
[----:B------:R0:W-:Y:S01]  /*4bc0*/  @!P3 STG.E.U8 desc[UR18][R8.64+0x1], R15 ;  /* 0x0000010f0800b986 */ /* 0x0001e2000c101112 */
[----:B------:R-:W-:Y:S01]  /*4bd0*/  ISETP.LT.OR P3, PT, R27, 0x9, !P1 ;  /* 0x000000091b00780c */ /* 0x000fe20004f61670 */
[----:B------:R-:W-:Y:S01]  /*4be0*/  FMUL R22, R22, R3 ;  /* 0x0000000316167220 */ /* 0x000fe20000400000 */
[----:B------:R-:W-:Y:S01]  /*4bf0*/  F2FP.SATFINITE.E4M3.F32.PACK_AB_MERGE_C R57, RZ, R57, RZ ;  /* 0x00000039ff39723e */ /* 0x000fe200048070ff */
[----:B------:R-:W-:Y:S01]  /*4c00*/  @!P5 STG.E.U8 desc[UR18][R6.64], R65 ;  /* 0x000000410600d986 */ /* 0x000fe2000c101112 */
[----:B-1----:R-:W-:-:S02]  /*4c10*/  F2FP.SATFINITE.E4M3.F32.PACK_AB_MERGE_C R13, RZ, R66, RZ ;  /* 0x00000042ff0d723e */ /* 0x002fc400048070ff */
[C---:B------:R-:W-:Y:S02]  /*4c20*/  ISETP.LT.OR P5, PT, R27.reuse, 0x9, !P0 ;  /* 0x000000091b00780c */ /* 0x040fe400047a1670 */
[----:B------:R-:W-:Y:S01]  /*4c30*/  F2FP.SATFINITE.E4M3.F32.PACK_AB_MERGE_C R23, RZ, R23, RZ ;  /* 0x00000017ff17723e */ /* 0x000fe200048070ff */
[----:B------:R1:W-:Y:S01]  /*4c40*/  @!P6 STG.E.U8 desc[UR18][R6.64+0x1], R13 ;  /* 0x0000010d0600e986 */ /* 0x0003e2000c101112 */
[C---:B------:R-:W-:Y:S02]  /*4c50*/  ISETP.LT.OR P6, PT, R27.reuse, 0xa, !P0 ;  /* 0x0000000a1b00780c */ /* 0x040fe400047c1670 */
[----:B0-----:R-:W-:Y:S01]  /*4c60*/  F2FP.SATFINITE.E4M3.F32.PACK_AB_MERGE_C R15, RZ, R64, RZ ;  /* 0x00000040ff0f723e */ /* 0x001fe200048070ff */
[----:B------:R-:W-:Y:S01]  /*4c70*/  @!P3 STG.E.U8 desc[UR18][R8.64+0x8], R63 ;  /* 0x0000083f0800b986 */ /* 0x000fe2000c101112 */
[C---:B------:R-:W-:Y:S02]  /*4c80*/  ISETP.LT.OR P3, PT, R27.reuse, 0x11, !P1 ;  /* 0x000000111b00780c */ /* 0x040fe40004f61670 */
[----:B------:R-:W-:Y:S01]  /*4c90*/  F2FP.SATFINITE.E4M3.F32.PACK_AB_MERGE_C R11, RZ, R11, RZ ;  /* 0x0000000bff0b723e */ /* 0x000fe200048070ff */
[----:B------:R0:W-:Y:S01]  /*4ca0*/  @!P2 STG.E.U8 desc[UR18][R8.64+0x9], R15 ;  /* 0x0000090f0800a986 */ /* 0x0001e2000c101112 */
[----:B------:R-:W-:-:S02]  /*4cb0*/  ISETP.LT.OR P2, PT, R27, 0x12, !P1 ;  /* 0x000000121b00780c */ /* 0x000fc40004f41670 */
[----:B------:R-:W-:Y:S01]  /*4cc0*/  F2FP.SATFINITE.E4M3.F32.PACK_AB_MERGE_C R17, RZ, R22, RZ ;  /* 0x00000016ff11723e */ /* 0x000fe200048070ff */
[----:B------:R-:W-:Y:S01]  /*4cd0*/  @!P5 STG.E.U8 desc[UR18][R6.64+0x8], R61 ;  /* 0x0000083d0600d986 */ /* 0x000fe2000c101112 */
[----:B-1----:R-:W-:Y:S02]  /*4ce0*/  F2FP.SATFINITE.E4M3.F32.PACK_AB_MERGE_C R13, RZ, R62, RZ ;  /* 0x0000003eff0d723e */ /* 0x002fe400048070ff */
[----:B------:R-:W-:-:S03]  /*4cf0*/  ISETP.LT.OR P5, PT, R27, 0x11, !P0 ;  /* 0x000000111b00780c */ /* 0x000fc600047a1670 */
[----:B------:R1:W-:Y:S01]  /*4d00*/  @!P6 STG.E.U8 desc[UR18][R6.64+0x9], R13 ;  /* 0x0000090d0600e986 */ /* 0x0003e2000c101112 */
[C---:B------:R-:W-:Y:S02]  /*4d10*/  ISETP.LT.OR P6, PT, R27.reuse, 0x12, !P0 ;  /* 0x000000121b00780c */ /* 0x040fe400047c1670 */
[----:B0-----:R-:W-:Y:S01]  /*4d20*/  F2FP.SATFINITE.E4M3.F32.PACK_AB_MERGE_C R15, RZ, R60, RZ ;  /* 0x0000003cff0f723e */ /* 0x001fe200048070ff */
[----:B------:R-:W-:Y:S01]  /*4d30*/  @!P3 STG.E.U8 desc[UR18][R8.64+0x10], R59 ;  /* 0x0000103b0800b986 */ /* 0x000fe2000c101112 */
[C---:B------:R-:W-:Y:S02]  /*4d40*/  ISETP.LT.OR P3, PT, R27.reuse, 0x19, !P0 ;  /* 0x000000191b00780c */ /* 0x040fe40004761670 */
[C---:B------:R-:W-:Y:S01]  /*4d50*/  ISETP.LT.OR P0, PT, R27.reuse, 0x1a, !P0 ;  /* 0x0000001a1b00780c */ /* 0x040fe20004701670 */
[----:B------:R0:W-:Y:S01]  /*4d60*/  @!P2 STG.E.U8 desc[UR18][R8.64+0x11], R15 ;  /* 0x0000110f0800a986 */ /* 0x0001e2000c101112 */
[C---:B------:R-:W-:Y:S02]  /*4d70*/  ISETP.LT.OR P2, PT, R27.reuse, 0x19, !P1 ;  /* 0x000000191b00780c */ /* 0x040fe40004f41670 */
[----:B------:R-:W-:Y:S01]  /*4d80*/  ISETP.LT.OR P1, PT, R27, 0x1a, !P1 ;  /* 0x0000001a1b00780c */ /* 0x000fe20004f21670 */
[----:B------:R2:W-:Y:S01]  /*4d90*/  @!P5 STG.E.U8 desc[UR18][R6.64+0x10], R57 ;  /* 0x000010390600d986 */ /* 0x0005e2000c101112 */
[----:B-1----:R-:W-:-:S05]  /*4da0*/  F2FP.SATFINITE.E4M3.F32.PACK_AB_MERGE_C R13, RZ, R58, RZ ;  /* 0x0000003aff0d723e */ /* 0x002fca00048070ff */
[----:B------:R2:W-:Y:S01]  /*4db0*/  @!P6 STG.E.U8 desc[UR18][R6.64+0x11], R13 ;  /* 0x0000110d0600e986 */ /* 0x0005e2000c101112 */
[----:B0-----:R-:W-:-:S03]  /*4dc0*/  F2FP.SATFINITE.E4M3.F32.PACK_AB_MERGE_C R15, RZ, R56, RZ ;  /* 0x00000038ff0f723e */ /* 0x001fc600048070ff */
[----:B------:R2:W-:Y:S04]  /*4dd0*/  @!P2 STG.E.U8 desc[UR18][R8.64+0x18], R23 ;  /* 0x000018170800a986 */ /* 0x0005e8000c101112 */
[----:B------:R2:W-:Y:S04]  /*4de0*/  @!P1 STG.E.U8 desc[UR18][R8.64+0x19], R15 ;  /* 0x0000190f08009986 */ /* 0x0005e8000c101112 */
[----:B------:R2:W-:Y:S04]  /*4df0*/  @!P3 STG.E.U8 desc[UR18][R6.64+0x18], R11 ;  /* 0x0000180b0600b986 */ /* 0x0005e8000c101112 */
[----:B------:R2:W-:Y:S02]  /*4e00*/  @!P0 STG.E.U8 desc[UR18][R6.64+0x19], R17 ;  /* 0x0000191106008986 */ /* 0x0005e4000c101112 */
.L_x_98:
[----:B------:R-:W-:Y:S05]  /*4e10*/  BSYNC B0 ;  /* 0x0000000000007941 */ /* 0x000fea0003800000 */
.L_x_32:
[----:B------:R-:W-:Y:S01]  /*4e20*/  ULDC UR6, c[0x0][0xc] ;  /* 0x0000030000067ab9 */ /* 0x000fe20000000800 */
[----:B------:R-:W-:Y:S01]  /*4e30*/  ULDC UR7, c[0x0][0x10] ;  /* 0x0000040000077ab9 */ /* 0x000fe20000000800 */
[----:B0-2---:R-:W0:Y:S01]  /*4e40*/  LDC R9, c[0x0][0x14] ;  /* 0x00000500ff097b82 */ /* 0x005e220000000800 */
[----:B------:R-:W-:Y:S01]  /*4e50*/  UIMAD.WIDE.U32 UR6, UR6, UR7, URZ ;  /* 0x00000007060672a5 */ /* 0x000fe2000f8e003f */
[----:B------:R-:W-:Y:S02]  /*4e60*/  IMAD.MOV.U32 R6, RZ, RZ, R0 ;  /* 0x000000ffff067224 */ /* 0x000fe400078e0000 */
[----:B------:R-:W-:Y:S02]  /*4e70*/  IMAD.MOV.U32 R7, RZ, RZ, R5 ;  /* 0x000000ffff077224 */ /* 0x000fe400078e0005 */
[----:B-1-34-:R-:W-:Y:S02]  /*4e80*/  IMAD.MOV.U32 R12, RZ, RZ, -0x1 ;  /* 0xffffffffff0c7424 */ /* 0x01afe400078e00ff */
[----:B------:R-:W-:-:S02]  /*4e90*/  IMAD.MOV.U32 R21, RZ, RZ, -0x1 ;  /* 0xffffffffff157424 */ /* 0x000fc400078e00ff */
[----:B0-----:R-:W-:-:S04]  /*4ea0*/  IMAD.WIDE.U32 R6, R9, UR6, R6 ;  /* 0x0000000609067c25 */ /* 0x001fc8000f8e0006 */
[----:B------:R-:W-:Y:S01]  /*4eb0*/  IMAD R5, R9, UR7, RZ ;  /* 0x0000000709057c24 */ /* 0x000fe2000f8e02ff */
[----:B------:R-:W-:Y:S01]  /*4ec0*/  ULDC.64 UR6, c[0x0][0x650] ;  /* 0x0001940000067ab9 */ /* 0x000fe20000000a00 */
[----:B------:R-:W-:Y:S01]  /*4ed0*/  IMAD.MOV.U32 R0, RZ, RZ, R6 ;  /* 0x000000ffff007224 */ /* 0x000fe200078e0006 */
[----:B------:R-:W-:Y:S01]  /*4ee0*/  ISETP.GE.U32.AND P0, PT, R6, UR6, PT ;  /* 0x0000000606007c0c */ /* 0x000fe2000bf06070 */
[----:B------:R-:W-:Y:S01]  /*4ef0*/  IMAD.IADD R5, R7, 0x1, R5 ;  /* 0x0000000107057824 */ /* 0x000fe200078e0205 */
[----:B------:R-:W-:-:S04]  /*4f00*/  PRMT R7, RZ, 0x7610, R7 ;  /* 0x00007610ff077816 */ /* 0x000fc80000000007 */
[----:B------:R-:W-:-:S13]  /*4f10*/  ISETP.GE.U32.AND.EX P0, PT, R5, UR7, PT, P0 ;  /* 0x0000000705007c0c */ /* 0x000fda000bf06100 */
[----:B------:R-:W-:Y:S05]  /*4f20*/  @P0 BRA `(.L_x_99) ;  /* 0x0000000400640947 */ /* 0x000fea0003800000 */
[----:B------:R-:W0:Y:S01]  /*4f30*/  S2R R20, SR_CTAID.X ;  /* 0x0000000000147919 */ /* 0x000e220000002500 */
[----:B------:R-:W1:Y:S01]  /*4f40*/  LDC.64 R14, c[0x0][0x628] ;  /* 0x00018a00ff0e7b82 */ /* 0x000e620000000a00 */
[----:B------:R-:W-:Y:S01]  /*4f50*/  ULDC UR6, c[0x0][0x150] ;  /* 0x0000540000067ab9 */ /* 0x000fe20000000800 */
[----:B------:R-:W-:Y:S01]  /*4f60*/  IMAD.MOV.U32 R12, RZ, RZ, R0 ;  /* 0x000000ffff0c7224 */ /* 0x000fe200078e0000 */
[----:B------:R-:W2:Y:S01]  /*4f70*/  S2R R24, SR_CTAID.Y ;  /* 0x0000000000187919 */ /* 0x000ea20000002600 */
[----:B------:R-:W-:-:S04]  /*4f80*/  IMAD.MOV.U32 R13, RZ, RZ, R5 ;  /* 0x000000ffff0d7224 */ /* 0x000fc800078e0005 */
[----:B------:R-:W3:Y:S08]  /*4f90*/  LDC R23, c[0x0][0x144] ;  /* 0x00005100ff177b82 */ /* 0x000ef00000000800 */
[----:B------:R-:W4:Y:S08]  /*4fa0*/  LDC R16, c[0x0][0x630] ;  /* 0x00018c00ff107b82 */ /* 0x000f300000000800 */
[----:B------:R-:W2:Y:S01]  /*4fb0*/  LDC.64 R18, c[0x0][0x620] ;  /* 0x00018800ff127b82 */ /* 0x000ea20000000a00 */
[----:B-1----:R-:W-:-:S04]  /*4fc0*/  ISETP.NE.U32.AND P0, PT, R14, RZ, PT ;  /* 0x000000ff0e00720c */ /* 0x002fc80003f05070 */
[----:B------:R-:W-:Y:S02]  /*4fd0*/  ISETP.NE.AND.EX P0, PT, R15, RZ, PT, P0 ;  /* 0x000000ff0f00720c */ /* 0x000fe40003f05300 */
[----:B0-----:R-:W-:-:S05]  /*4fe0*/  I2FP.F32.U32 R6, R20 ;  /* 0x0000001400067245 */ /* 0x001fca0000201000 */
[----:B------:R-:W-:-:S04]  /*4ff0*/  FMUL R6, R6, UR6 ;  /* 0x0000000606067c20 */ /* 0x000fc80008400000 */
[----:B------:R0:W1:Y:S02]  /*5000*/  F2I.U32.TRUNC.NTZ R22, R6 ;  /* 0x0000000600167305 */ /* 0x000064000020f000 */
[----:B---34-:R-:W-:Y:S05]  /*5010*/  @!P0 BRA `(.L_x_100) ;  /* 0x0000000000288947 */ /* 0x018fea0003800000 */
[----:B------:R-:W3:Y:S02]  /*5020*/  LDC R7, c[0x0][0x634] ;  /* 0x00018d00ff077b82 */ /* 0x000ee40000000800 */
[----:B---3--:R-:W-:-:S05]  /*5030*/  IADD3 R11, P0, R0, R7, RZ ;  /* 0x00000007000b7210 */ /* 0x008fca0007f1e0ff */
[----:B------:R-:W-:-:S04]  /*5040*/  IMAD.X R17, RZ, RZ, R5, P0 ;  /* 0x000000ffff117224 */ /* 0x000fc800000e0605 */
[----:B0-----:R-:W-:-:S04]  /*5050*/  IMAD.WIDE.U32 R6, R17, R14, RZ ;  /* 0x0000000e11067225 */ /* 0x001fc800078e00ff */
[----:B-----5:R-:W-:-:S04]  /*5060*/  IMAD.WIDE.U32 R8, P0, R11, R15, R6 ;  /* 0x0000000f0b087225 */ /* 0x020fc80007800006 */
[----:B------:R-:W-:-:S04]  /*5070*/  IMAD.WIDE.U32 R6, R11, R14, RZ ;  /* 0x0000000e0b067225 */ /* 0x000fc800078e00ff */
[----:B------:R-:W-:Y:S01]  /*5080*/  IMAD.X R13, RZ, RZ, RZ, P0 ;  /* 0x000000ffff0d7224 */ /* 0x000fe200000e06ff */
[----:B------:R-:W-:Y:S01]  /*5090*/  IADD3 RZ, P0, R7, R8, RZ ;  /* 0x0000000807ff7210 */ /* 0x000fe20007f1e0ff */
[----:B------:R-:W-:-:S04]  /*50a0*/  IMAD.MOV.U32 R12, RZ, RZ, R9 ;  /* 0x000000ffff0c7224 */ /* 0x000fc800078e0009 */
[----:B------:R-:W-:-:S08]  /*50b0*/  IMAD.WIDE.U32.X R12, R17, R15, R12, P0 ;  /* 0x0000000f110c7225 */ /* 0x000fd000000e040c */
.L_x_100:
[-CC-:B------:R-:W-:Y:S01]  /*50c0*/  SHF.R.U64 R21, R12, R16.reuse, R13.reuse ;  /* 0x000000100c157219 */ /* 0x180fe2000000120d */
[----:B------:R-:W3:Y:S01]  /*50d0*/  LDC.64 R30, c[0x0][0x640] ;  /* 0x00019000ff1e7b82 */ /* 0x000ee20000000a00 */
[----:B0-----:R-:W-:Y:S01]  /*50e0*/  SHF.R.U32.HI R6, RZ, R16, R13 ;  /* 0x00000010ff067219 */ /* 0x001fe2000001160d */
[----:B-1----:R-:W-:Y:S01]  /*50f0*/  IMAD.MOV R22, RZ, RZ, -R22 ;  /* 0x000000ffff167224 */ /* 0x002fe200078e0a16 */
[----:B------:R-:W-:Y:S01]  /*5100*/  IADD3 R9, P0, RZ, -R21, RZ ;  /* 0x80000015ff097210 */ /* 0x000fe20007f1e0ff */
[----:B------:R-:W-:Y:S01]  /*5110*/  ULDC UR6, c[0x0][0x154] ;  /* 0x0000550000067ab9 */ /* 0x000fe20000000800 */
[----:B------:R-:W-:Y:S02]  /*5120*/  IMAD.MOV.U32 R11, RZ, RZ, 0x1 ;  /* 0x00000001ff0b7424 */ /* 0x000fe400078e00ff */
[----:B------:R-:W-:Y:S01]  /*5130*/  IMAD R23, R23, R22, R20 ;  /* 0x0000001617177224 */ /* 0x000fe200078e0214 */
[----:B------:R-:W0:Y:S01]  /*5140*/  LDC R12, c[0x0][0x618] ;  /* 0x00018600ff0c7b82 */ /* 0x000e220000000800 */
[----:B------:R-:W-:-:S02]  /*5150*/  IMAD.X R7, RZ, RZ, ~R6, P0 ;  /* 0x000000ffff077224 */ /* 0x000fc400000e0e06 */
[----:B------:R-:W-:Y:S02]  /*5160*/  IMAD.MOV.U32 R6, RZ, RZ, R0 ;  /* 0x000000ffff067224 */ /* 0x000fe400078e0000 */
[-C--:B--2--5:R-:W-:Y:S02]  /*5170*/  IMAD R8, R7, R18.reuse, RZ ;  /* 0x0000001207087224 */ /* 0x0a4fe400078e02ff */
[----:B------:R-:W-:Y:S01]  /*5180*/  IMAD.MOV.U32 R7, RZ, RZ, R5 ;  /* 0x000000ffff077224 */ /* 0x000fe200078e0005 */
[----:B------:R-:W1:Y:S01]  /*5190*/  LDC R26, c[0x0][0x608] ;  /* 0x00018200ff1a7b82 */ /* 0x000e620000000800 */
[----:B------:R-:W-:-:S04]  /*51a0*/  IMAD.WIDE.U32 R6, R9, R18, R6 ;  /* 0x0000001209067225 */ /* 0x000fc800078e0006 */
[----:B------:R-:W-:-:S03]  /*51b0*/  IMAD R9, R9, R19, R8 ;  /* 0x0000001309097224 */ /* 0x000fc600078e0208 */
[----:B------:R-:W2:Y:S01]  /*51c0*/  LDC R28, c[0x0][0x658] ;  /* 0x00019600ff1c7b82 */ /* 0x000ea20000000800 */
[----:B------:R-:W-:Y:S01]  /*51d0*/  I2FP.F32.U32 R8, R24 ;  /* 0x0000001800087245 */ /* 0x000fe20000201000 */
[----:B------:R-:W-:Y:S01]  /*51e0*/  IMAD.IADD R7, R7, 0x1, R9 ;  /* 0x0000000107077824 */ /* 0x000fe200078e0209 */
[----:B---3--:R-:W-:Y:S01]  /*51f0*/  ISETP.NE.U32.AND P0, PT, R30, RZ, PT ;  /* 0x000000ff1e00720c */ /* 0x008fe20003f05070 */
[----:B------:R-:W-:Y:S02]  /*5200*/  IMAD.MOV.U32 R9, RZ, RZ, -0x1 ;  /* 0xffffffffff097424 */ /* 0x000fe400078e00ff */
[----:B------:R-:W-:Y:S02]  /*5210*/  FMUL R8, R8, UR6 ;  /* 0x0000000608087c20 */ /* 0x000fe40008400000 */
[----:B------:R-:W3:Y:S01]  /*5220*/  LDC R19, c[0x0][0x148] ;  /* 0x00005200ff137b82 */ /* 0x000ee20000000800 */
[----:B0-----:R-:W-:Y:S01]  /*5230*/  SHF.R.U64 R16, R6, R12, R7 ;  /* 0x0000000c06107219 */ /* 0x001fe20000001207 */
[----:B------:R0:W4:Y:S01]  /*5240*/  F2I.U32.TRUNC.NTZ R17, R8 ;  /* 0x0000000800117305 */ /* 0x000122000020f000 */
[----:B------:R-:W-:-:S02]  /*5250*/  ISETP.NE.AND.EX P0, PT, R31, RZ, PT, P0 ;  /* 0x000000ff1f00720c */ /* 0x000fc40003f05300 */
[----:B------:R-:W-:-:S03]  /*5260*/  SHF.R.U32.HI R7, RZ, R12, R7 ;  /* 0x0000000cff077219 */ /* 0x000fc60000011607 */
[----:B------:R-:W0:Y:S01]  /*5270*/  LDC R20, c[0x0][0x600] ;  /* 0x00018000ff147b82 */ /* 0x000e220000000800 */
[-CC-:B-1----:R-:W-:Y:S02]  /*5280*/  SHF.R.U64 R14, R16, R26.reuse, R7.reuse ;  /* 0x0000001a100e7219 */ /* 0x182fe40000001207 */
[----:B------:R-:W-:-:S05]  /*5290*/  SHF.R.U32.HI R7, RZ, R26, R7 ;  /* 0x0000001aff077219 */ /* 0x000fca0000011607 */
[----:B------:R-:W1:Y:S01]  /*52a0*/  LDC R22, c[0x0][0x648] ;  /* 0x00019200ff167b82 */ /* 0x000e620000000800 */
[-CC-:B--2---:R-:W-:Y:S02]  /*52b0*/  SHF.R.U64 R18, R14, R28.reuse, R7.reuse ;  /* 0x0000001c0e127219 */ /* 0x184fe40000001207 */
[-C--:B------:R-:W-:Y:S02]  /*52c0*/  SHF.L.U32 R9, R9, R28.reuse, RZ ;  /* 0x0000001c09097219 */ /* 0x080fe400000006ff */
[-C--:B------:R-:W-:Y:S01]  /*52d0*/  SHF.R.U32.HI R7, RZ, R28.reuse, R7 ;  /* 0x0000001cff077219 */ /* 0x080fe20000011607 */
[----:B------:R-:W-:Y:S01]  /*52e0*/  IMAD.MOV.U32 R6, RZ, RZ, R18 ;  /* 0x000000ffff067224 */ /* 0x000fe200078e0012 */
[----:B------:R-:W-:Y:S01]  /*52f0*/  SHF.L.U32 R26, R11, R28, RZ ;  /* 0x0000001c0b1a7219 */ /* 0x000fe200000006ff */
[----:B------:R-:W2:Y:S01]  /*5300*/  LDC R27, c[0x0][0x638] ;  /* 0x00018e00ff1b7b82 */ /* 0x000ea20000000800 */
[----:B------:R-:W-:-:S07]  /*5310*/  LOP3.LUT R25, RZ, R9, RZ, 0x33, !PT ;  /* 0x00000009ff197212 */ /* 0x000fce00078e33ff */
[----:B------:R-:W0:Y:S01]  /*5320*/  LDC R29, c[0x0][0x610] ;  /* 0x00018400ff1d7b82 */ /* 0x000e220000000800 */
[----:B----4-:R-:W-:Y:S05]  /*5330*/  @!P0 BRA `(.L_x_101) ;  /* 0x0000000000288947 */ /* 0x010fea0003800000 */
[----:B------:R-:W4:Y:S02]  /*5340*/  LDC R11, c[0x0][0x64c] ;  /* 0x00019300ff0b7b82 */ /* 0x000f240000000800 */
[----:B----4-:R-:W-:-:S05]  /*5350*/  IADD3 R11, P0, R18, R11, RZ ;  /* 0x0000000b120b7210 */ /* 0x010fca0007f1e0ff */
[----:B------:R-:W-:-:S04]  /*5360*/  IMAD.X R15, RZ, RZ, R7, P0 ;  /* 0x000000ffff0f7224 */ /* 0x000fc800000e0607 */
[----:B------:R-:W-:-:S04]  /*5370*/  IMAD.WIDE.U32 R6, R15, R30, RZ ;  /* 0x0000001e0f067225 */ /* 0x000fc800078e00ff */
[----:B0-----:R-:W-:-:S04]  /*5380*/  IMAD.WIDE.U32 R8, P0, R11, R31, R6 ;  /* 0x0000001f0b087225 */ /* 0x001fc80007800006 */
[----:B------:R-:W-:-:S04]  /*5390*/  IMAD.WIDE.U32 R6, R11, R30, RZ ;  /* 0x0000001e0b067225 */ /* 0x000fc800078e00ff */
[----:B------:R-:W-:Y:S01]  /*53a0*/  IMAD.X R13, RZ, RZ, RZ, P0 ;  /* 0x000000ffff0d7224 */ /* 0x000fe200000e06ff */
[----:B------:R-:W-:Y:S01]  /*53b0*/  IADD3 RZ, P0, R7, R8, RZ ;  /* 0x0000000807ff7210 */ /* 0x000fe20007f1e0ff */
[----:B------:R-:W-:-:S04]  /*53c0*/  IMAD.MOV.U32 R12, RZ, RZ, R9 ;  /* 0x000000ffff0c7224 */ /* 0x000fc800078e0009 */
[----:B------:R-:W-:-:S08]  /*53d0*/  IMAD.WIDE.U32.X R6, R15, R31, R12, P0 ;  /* 0x0000001f0f067225 */ /* 0x000fd000000e040c */
.L_x_101:
[----:B-1----:R-:W-:Y:S01]  /*53e0*/  SHF.R.U64 R6, R6, R22, R7 ;  /* 0x0000001606067219 */ /* 0x002fe20000001207 */
[----:B0-----:R-:W-:Y:S01]  /*53f0*/  VIADD R11, R20, 0xffffffff ;  /* 0xffffffff140b7836 */ /* 0x001fe20000000000 */
[----:B------:R-:W-:Y:S01]  /*5400*/  LOP3.LUT R9, R14, R25, RZ, 0xc0, !PT ;  /* 0x000000190e097212 */ /* 0x000fe200078ec0ff */
[----:B------:R-:W-:Y:S02]  /*5410*/  IMAD.MOV R17, RZ, RZ, -R17 ;  /* 0x000000ffff117224 */ /* 0x000fe400078e0a11 */
[----:B------:R-:W-:Y:S02]  /*5420*/  IMAD.MOV R7, RZ, RZ, -R6 ;  /* 0x000000ffff077224 */ /* 0x000fe400078e0a06 */
[----:B------:R-:W-:Y:S01]  /*5430*/  IMAD R26, R26, R6, R9 ;  /* 0x000000061a1a7224 */ /* 0x000fe200078e0209 */
[----:B------:R-:W-:Y:S01]  /*5440*/  LOP3.LUT R9, R16, R11, RZ, 0xc0, !PT ;  /* 0x0000000b10097212 */ /* 0x000fe200078ec0ff */
[----:B---3--:R-:W-:Y:S02]  /*5450*/  @P4 IMAD R23, R19, R17, R24 ;  /* 0x0000001113174224 */ /* 0x008fe400078e0218 */
[----:B--2---:R-:W-:-:S02]  /*5460*/  IMAD R6, R7, R27, R18 ;  /* 0x0000001b07067224 */ /* 0x004fc400078e0212 */
[----:B------:R-:W-:Y:S02]  /*5470*/  IMAD R26, R26, R29, R23 ;  /* 0x0000001d1a1a7224 */ /* 0x000fe400078e0217 */
[----:B------:R-:W-:Y:S02]  /*5480*/  IMAD R9, R6, R20, R9 ;  /* 0x0000001406097224 */ /* 0x000fe400078e0209 */
[----:B------:R-:W-:-:S03]  /*5490*/  IMAD.MOV.U32 R7, RZ, RZ, 0x1 ;  /* 0x00000001ff077424 */ /* 0x000fc600078e00ff */
[----:B------:R-:W-:Y:S02]  /*54a0*/  SEL R12, R9, R26, !P4 ;  /* 0x0000001a090c7207 */ /* 0x000fe40006000000 */
[----:B------:R-:W-:-:S07]  /*54b0*/  SEL R26, R26, R9, !P4 ;  /* 0x000000091a1a7207 */ /* 0x000fce0006000000 */
.L_x_99:
[----:B------:R-:W-:Y:S01]  /*54c0*/  UIADD3 UR5, UR9, UR5, URZ ;  /* 0x0000000509057290 */ /* 0x000fe2000fffe03f */
[----:B------:R-:W-:Y:S01]  /*54d0*/  LOP3.LUT P0, RZ, R7, 0xff, RZ, 0xc0, !PT ;  /* 0x000000ff07ff7812 */ /* 0x000fe2000780c0ff */
[----:B------:R-:W-:Y:S02]  /*54e0*/  IMAD.MOV.U32 R13, RZ, RZ, R26 ;  /* 0x000000ffff0d7224 */ /* 0x000fe400078e001a */
[----:B------:R-:W-:Y:S02]  /*54f0*/  USHF.R.U32.HI UR6, URZ, 0x5, UR5 ;  /* 0x000000053f067899 */ /* 0x000fe40008011605 */
[----:B------:R-:W-:Y:S02]  /*5500*/  UISETP.GT.U32.AND UP1, UPT, UR5, 0x1f, UPT ;  /* 0x0000001f0500788c */ /* 0x000fe4000bf24070 */
[----:B------:R-:W-:Y:S02]  /*5510*/  ULOP3.LUT UR6, UR6, 0x1, URZ, 0xc0, !UPT ;  /* 0x0000000106067892 */ /* 0x000fe4000f8ec03f */
[----:B------:R-:W-:-:S02]  /*5520*/  UISETP.LT.U32.AND UP1, UPT, UR9, 0x20, UP1 ;  /* 0x000000200900788c */ /* 0x000fc40008f21070 */
[----:B------:R-:W-:Y:S02]  /*5530*/  UISETP.NE.U32.AND UP0, UPT, UR6, 0x1, UPT ;  /* 0x000000010600788c */ /* 0x000fe4000bf05070 */
[----:B------:R-:W-:Y:S02]  /*5540*/  USEL UR7, URZ, 0x1, !UP1 ;  /* 0x000000013f077887 */ /* 0x000fe4000c800000 */
[----:B------:R-:W-:Y:S02]  /*5550*/  UISETP.GT.U32.AND UP0, UPT, UR9, 0x1f, !UP0 ;  /* 0x0000001f0900788c */ /* 0x000fe4000c704070 */
[----:B------:R-:W-:Y:S02]  /*5560*/  ULOP3.LUT UR5, UR5, 0x1f, URZ, 0xc0, !UPT ;  /* 0x0000001f05057892 */ /* 0x000fe4000f8ec03f */
[----:B------:R-:W-:-:S04]  /*5570*/  USEL UR6, URZ, 0x1, !UP0 ;  /* 0x000000013f067887 */ /* 0x000fc8000c000000 */
[----:B------:R-:W-:Y:S01]  /*5580*/  ULOP3.LUT UR4, UR6, UR4, UR7, 0x96, !UPT ;  /* 0x0000000406047292 */ /* 0x000fe2000f8e9607 */
[----:B------:R-:W-:Y:S11]  /*5590*/  @P0 BRA `(.L_x_102) ;  /* 0xffffffbc00580947 */ /* 0x000ff6000383ffff */
[----:B------:R-:W-:Y:S05]  /*55a0*/  EXIT ;  /* 0x000000000000794d */ /* 0x000fea0003800000 */
.L_x_4:
[----:B0-----:R-:W-:Y:S01]  /*55b0*/  ULDC.64 UR4, c[0x0][0x650] ;  /* 0x0001940000047ab9 */ /* 0x001fe20000000a00 */
        /* <DEDUP_REMOVED lines=25> */
.L_x_104:
[-CC-:B------:R-:W-:Y:S01]  /*5750*/  SHF.R.U64 R17, R14, R18.reuse, R15.reuse ;  /* 0x000000120e117219 */ /* 0x180fe2000000120f */
[----:B------:R-:W0:Y:S01]  /*5760*/  LDC R16, c[0x0][0x618] ;  /* 0x00018600ff107b82 */ /* 0x000e220000000800 */
[----:B------:R-:W-:Y:S01]  /*5770*/  SHF.R.U32.HI R7, RZ, R18, R15 ;  /* 0x00000012ff077219 */ /* 0x000fe2000001160f */
[----:B------:R-:W-:Y:S01]  /*5780*/  ULDC UR4, c[0x0][0x150] ;  /* 0x0000540000047ab9 */ /* 0x000fe20000000800 */
[----:B------:R-:W-:Y:S01]  /*5790*/  IADD3 R9, P0, RZ, -R17, RZ ;  /* 0x80000011ff097210 */ /* 0x000fe20007f1e0ff */
[----:B------:R-:W-:Y:S01]  /*57a0*/  IMAD.MOV.U32 R10, RZ, RZ, R0 ;  /* 0x000000ffff0a7224 */ /* 0x000fe200078e0000 */
[----:B------:R-:W-:Y:S01]  /*57b0*/  I2FP.F32.U32 R12, R6 ;  /* 0x00000006000c7245 */ /* 0x000fe20000201000 */
[----:B------:R-:W-:Y:S02]  /*57c0*/  IMAD.MOV.U32 R11, RZ, RZ, R5 ;  /* 0x000000ffff0b7224 */ /* 0x000fe400078e0005 */
[----:B------:R-:W1:Y:S01]  /*57d0*/  LDC.64 R26, c[0x0][0x640] ;  /* 0x00019000ff1a7b82 */ /* 0x000e620000000a00 */
[----:B------:R-:W-:-:S02]  /*57e0*/  IMAD.X R7, RZ, RZ, ~R7, P0 ;  /* 0x000000ffff077224 */ /* 0x000fc400000e0e07 */
[----:B------:R-:W-:Y:S01]  /*57f0*/  FMUL R13, R12, UR4 ;  /* 0x000000040c0d7c20 */ /* 0x000fe20008400000 */
[----:B------:R-:W-:Y:S01]  /*5800*/  IMAD.WIDE.U32 R10, R9, R20, R10 ;  /* 0x00000014090a7225 */ /* 0x000fe200078e000a */
[----:B------:R-:W-:-:S03]  /*5810*/  ULDC UR4, c[0x0][0x154] ;  /* 0x0000550000047ab9 */ /* 0x000fc60000000800 */
[----:B------:R-:W-:Y:S01]  /*5820*/  IMAD R12, R7, R20, RZ ;  /* 0x00000014070c7224 */ /* 0x000fe200078e02ff */
[----:B------:R-:W2:Y:S01]  /*5830*/  LDC R15, c[0x0][0x144] ;  /* 0x00005100ff0f7b82 */ /* 0x000ea20000000800 */
[----:B------:R-:W3:Y:S02]  /*5840*/  F2I.U32.TRUNC.NTZ R13, R13 ;  /* 0x0000000d000d7305 */ /* 0x000ee4000020f000 */
[----:B------:R-:W-:Y:S02]  /*5850*/  IMAD R7, R9, R21, R12 ;  /* 0x0000001509077224 */ /* 0x000fe400078e020c */
[----:B------:R-:W-:Y:S02]  /*5860*/  IMAD.MOV.U32 R12, RZ, RZ, 0x1 ;  /* 0x00000001ff0c7424 */ /* 0x000fe400078e00ff */
[----:B------:R-:W-:Y:S01]  /*5870*/  IMAD.IADD R7, R11, 0x1, R7 ;  /* 0x000000010b077824 */ /* 0x000fe200078e0207 */
[----:B------:R-:W4:Y:S04]  /*5880*/  LDC R18, c[0x0][0x608] ;  /* 0x00018200ff127b82 */ /* 0x000f280000000800 */
[----:B0-----:R-:W-:-:S02]  /*5890*/  SHF.R.U64 R14, R10, R16, R7 ;  /* 0x000000100a0e7219 */ /* 0x001fc40000001207 */
[----:B------:R-:W-:Y:S02]  /*58a0*/  I2FP.F32.U32 R10, R8 ;  /* 0x00000008000a7245 */ /* 0x000fe40000201000 */
[----:B------:R-:W0:Y:S01]  /*58b0*/  LDC R25, c[0x0][0x658] ;  /* 0x00019600ff197b82 */ /* 0x000e220000000800 */
[----:B-1----:R-:W-:Y:S01]  /*58c0*/  ISETP.NE.U32.AND P0, PT, R26, RZ, PT ;  /* 0x000000ff1a00720c */ /* 0x002fe20003f05070 */
[----:B---3--:R-:W-:Y:S01]  /*58d0*/  IMAD.MOV R9, RZ, RZ, -R13 ;  /* 0x000000ffff097224 */ /* 0x008fe200078e0a0d */
[----:B------:R-:W-:Y:S01]  /*58e0*/  SHF.R.U32.HI R7, RZ, R16, R7 ;  /* 0x00000010ff077219 */ /* 0x000fe20000011607 */
[----:B------:R-:W-:Y:S01]  /*58f0*/  FMUL R10, R10, UR4 ;  /* 0x000000040a0a7c20 */ /* 0x000fe20008400000 */
[----:B------:R-:W-:Y:S01]  /*5900*/  ISETP.NE.AND.EX P0, PT, R27, RZ, PT, P0 ;  /* 0x000000ff1b00720c */ /* 0x000fe20003f05300 */
[----:B------:R-:W-:Y:S02]  /*5910*/  IMAD.MOV.U32 R16, RZ, RZ, -0x1 ;  /* 0xffffffffff107424 */ /* 0x000fe400078e00ff */
[----:B------:R-:W1:Y:S01]  /*5920*/  LDC R21, c[0x0][0x148] ;  /* 0x00005200ff157b82 */ /* 0x000e620000000800 */
[----:B--2---:R-:W-:-:S07]  /*5930*/  IMAD R23, R15, R9, R6 ;  /* 0x000000090f177224 */ /* 0x004fce00078e0206 */
[----:B------:R-:W2:Y:S01]  /*5940*/  LDC R20, c[0x0][0x600] ;  /* 0x00018000ff147b82 */ /* 0x000ea20000000800 */
[-CC-:B----4-:R-:W-:Y:S02]  /*5950*/  SHF.R.U64 R19, R14, R18.reuse, R7.reuse ;  /* 0x000000120e137219 */ /* 0x190fe40000001207 */
[----:B------:R-:W-:Y:S02]  /*5960*/  SHF.R.U32.HI R6, RZ, R18, R7 ;  /* 0x00000012ff067219 */ /* 0x000fe40000011607 */
[----:B------:R3:W4:Y:S03]  /*5970*/  F2I.U32.TRUNC.NTZ R18, R10 ;  /* 0x0000000a00127305 */ /* 0x000726000020f000 */
[----:B------:R-:W1:Y:S01]  /*5980*/  LDC R22, c[0x0][0x648] ;  /* 0x00019200ff167b82 */ /* 0x000e620000000800 */
[-C--:B0-----:R-:W-:Y:S02]  /*5990*/  SHF.L.U32 R9, R16, R25.reuse, RZ ;  /* 0x0000001910097219 */ /* 0x081fe400000006ff */
[----:B------:R-:W-:-:S02]  /*59a0*/  SHF.R.U64 R16, R19, R25, R6 ;  /* 0x0000001913107219 */ /* 0x000fc40000001206 */
[-C--:B------:R-:W-:Y:S02]  /*59b0*/  SHF.R.U32.HI R7, RZ, R25.reuse, R6 ;  /* 0x00000019ff077219 */ /* 0x080fe40000011606 */
[----:B------:R-:W-:Y:S01]  /*59c0*/  SHF.L.U32 R25, R12, R25, RZ ;  /* 0x000000190c197219 */ /* 0x000fe200000006ff */
[----:B------:R-:W0:Y:S01]  /*59d0*/  LDC R24, c[0x0][0x638] ;  /* 0x00018e00ff187b82 */ /* 0x000e220000000800 */
[----:B------:R-:W-:Y:S01]  /*59e0*/  LOP3.LUT R28, RZ, R9, RZ, 0x33, !PT ;  /* 0x00000009ff1c7212 */ /* 0x000fe200078e33ff */
[----:B------:R-:W-:-:S06]  /*59f0*/  IMAD.MOV.U32 R6, RZ, RZ, R16 ;  /* 0x000000ffff067224 */ /* 0x000fcc00078e0010 */
[----:B------:R-:W0:Y:S01]  /*5a00*/  LDC R29, c[0x0][0x610] ;  /* 0x00018400ff1d7b82 */ /* 0x000e220000000800 */
[----:B---34-:R-:W-:Y:S05]  /*5a10*/  @!P0 BRA `(.L_x_105) ;  /* 0x0000000000288947 */ /* 0x018fea0003800000 */
        /* <DEDUP_REMOVED lines=10> */
.L_x_105:
[----:B-1----:R-:W-:Y:S01]  /*5ac0*/  SHF.R.U64 R7, R6, R22, R7 ;  /* 0x0000001606077219 */ /* 0x002fe20000001207 */
[----:B--2---:R-:W-:Y:S01]  /*5ad0*/  VIADD R11, R20, 0xffffffff ;  /* 0xffffffff140b7836 */ /* 0x004fe20000000000 */
[----:B------:R-:W-:Y:S01]  /*5ae0*/  LOP3.LUT R6, R19, R28, RZ, 0xc0, !PT ;  /* 0x0000001c13067212 */ /* 0x000fe200078ec0ff */
[----:B------:R-:W-:Y:S02]  /*5af0*/  IMAD.MOV R18, RZ, RZ, -R18 ;  /* 0x000000ffff127224 */ /* 0x000fe400078e0a12 */
[----:B------:R-:W-:Y:S02]  /*5b00*/  IMAD.MOV R9, RZ, RZ, -R7 ;  /* 0x000000ffff097224 */ /* 0x000fe400078e0a07 */
[----:B------:R-:W-:Y:S01]  /*5b10*/  IMAD R12, R25, R7, R6 ;  /* 0x00000007190c7224 */ /* 0x000fe200078e0206 */
[----:B------:R-:W-:Y:S01]  /*5b20*/  LOP3.LUT R7, R14, R11, RZ, 0xc0, !PT ;  /* 0x0000000b0e077212 */ /* 0x000fe200078ec0ff */
[----:B------:R-:W-:Y:S02]  /*5b30*/  @P4 IMAD R23, R21, R18, R8 ;  /* 0x0000001215174224 */ /* 0x000fe400078e0208 */
[----:B0-----:R-:W-:-:S02]  /*5b40*/  IMAD R6, R9, R24, R16 ;  /* 0x0000001809067224 */ /* 0x001fc400078e0210 */
[----:B------:R-:W-:Y:S02]  /*5b50*/  IMAD R12, R12, R29, R23 ;  /* 0x0000001d0c0c7224 */ /* 0x000fe400078e0217 */
[----:B------:R-:W-:Y:S02]  /*5b60*/  IMAD R7, R6, R20, R7 ;  /* 0x0000001406077224 */ /* 0x000fe400078e0207 */
[----:B------:R-:W-:Y:S02]  /*5b70*/  IMAD.MOV.U32 R10, RZ, RZ, 0x1 ;  /* 0x00000001ff0a7424 */ /* 0x000fe400078e00ff */
[----:B------:R-:W-:Y:S01]  /*5b80*/  IMAD.MOV.U32 R9, RZ, RZ, R17 ;  /* 0x000000ffff097224 */ /* 0x000fe200078e0011 */
[----:B------:R-:W-:Y:S02]  /*5b90*/  SEL R16, R7, R12, !P4 ;  /* 0x0000000c07107207 */ /* 0x000fe40006000000 */
[----:B------:R-:W-:-:S07]  /*5ba0*/  SEL R12, R12, R7, !P4 ;  /* 0x000000070c0c7207 */ /* 0x000fce0006000000 */
.L_x_103:
[----:B------:R-:W-:-:S08]  /*5bb0*/  NOP ;  /* 0x0000000000007918 */ /* 0x000fd00000000000 */
[----:B------:R-:W0:-:S00]  /*5bc0*/  USETMAXREG.DEALLOC.CTAPOOL 0x28 ;  /* 0x00000028000079c8 */ /* 0x000e0000080e0500 */
[----:B0-----:R-:W-:-:S13]  /*5bd0*/  ISETP.NE.AND P0, PT, R3, RZ, PT ;  /* 0x000000ff0300720c */ /* 0x001fda0003f05270 */
[----:B------:R-:W-:Y:S05]  /*5be0*/  @P0 EXIT ;  /* 0x000000000000094d */ /* 0x000fea0003800000 */
[----:B------:R-:W-:Y:S01]  /*5bf0*/  LOP3.LUT P0, RZ, R10, 0xff, RZ, 0xc0, !PT ;  /* 0x000000ff0aff7812 */ /* 0x000fe2000780c0ff */
[----:B------:R-:W-:Y:S02]  /*5c00*/  IMAD.MOV.U32 R11, RZ, RZ, 0x1 ;  /* 0x00000001ff0b7424 */ /* 0x000fe400078e00ff */
[----:B------:R-:W-:-:S10]  /*5c10*/  IMAD.MOV.U32 R10, RZ, RZ, RZ ;  /* 0x000000ffff0a7224 */ /* 0x000fd400078e00ff */
[----:B------:R-:W-:Y:S05]  /*5c20*/  @!P0 BRA `(.L_x_106) ;  /* 0x0000000c003c8947 */ /* 0x000fea0003800000 */
[----:B------:R-:W0:Y:S01]  /*5c30*/  LDC R3, c[0x0][0x28c] ;  /* 0x0000a300ff037b82 */ /* 0x000e220000000800 */
[----:B------:R-:W-:Y:S01]  /*5c40*/  ULDC UR5, c[0x0][0x600] ;  /* 0x0001800000057ab9 */ /* 0x000fe20000000800 */
[----:B------:R-:W-:Y:S01]  /*5c50*/  ULDC UR4, c[0x0][0xc] ;  /* 0x0000030000047ab9 */ /* 0x000fe20000000800 */
[----:B------:R-:W-:Y:S01]  /*5c60*/  UIADD3 UR16, UR5, -0x1, URZ ;  /* 0xffffffff05107890 */ /* 0x000fe2000fffe03f */
[C---:B------:R-:W-:Y:S01]  /*5c70*/  LOP3.LUT P3, RZ, R2.reuse, 0x7f, RZ, 0xc0, !PT ;  /* 0x0000007f02ff7812 */ /* 0x040fe2000786c0ff */
[----:B------:R-:W-:Y:S01]  /*5c80*/  ULDC UR6, c[0x0][0x658] ;  /* 0x0001960000067ab9 */ /* 0x000fe20000000800 */
[----:B------:R-:W-:Y:S01]  /*5c90*/  ULDC UR5, c[0x0][0x10] ;  /* 0x0000040000057ab9 */ /* 0x000fe20000000800 */
[----:B------:R-:W-:Y:S01]  /*5ca0*/  UMOV UR7, 0xffffffff ;  /* 0xffffffff00077882 */ /* 0x000fe20000000000 */
[----:B------:R-:W-:Y:S01]  /*5cb0*/  UMOV UR8, 0x1 ;  /* 0x0000000100087882 */ /* 0x000fe20000000000 */
[----:B------:R-:W-:Y:S01]  /*5cc0*/  UIMAD.WIDE.U32 UR4, UR4, UR5, URZ ;  /* 0x00000005040472a5 */ /* 0x000fe2000f8e003f */
[----:B------:R-:W-:Y:S01]  /*5cd0*/  LOP3.LUT P0, RZ, R2, 0x1f, RZ, 0xc0, !PT ;  /* 0x0000001f02ff7812 */ /* 0x000fe2000780c0ff */
[----:B------:R-:W-:Y:S01]  /*5ce0*/  USHF.L.U32 UR7, UR7, UR6, URZ ;  /* 0x0000000607077299 */ /* 0x000fe2000800063f */
[----:B------:R-:W-:Y:S01]  /*5cf0*/  BSSY B0, `(.L_x_106) ;  /* 0x00000c2000007945 */ /* 0x000fe20003800000 */
[----:B------:R-:W-:Y:S01]  /*5d00*/  USHF.L.U32 UR18, UR8, UR6, URZ ;  /* 0x0000000608127299 */ /* 0x000fe2000800063f */
[----:B------:R-:W-:Y:S01]  /*5d10*/  IMAD.MOV.U32 R14, RZ, RZ, 0x1 ;  /* 0x00000001ff0e7424 */ /* 0x000fe200078e00ff */
[----:B------:R-:W-:Y:S01]  /*5d20*/  LOP3.LUT R17, R4, 0x2, RZ, 0xfc, !PT ;  /* 0x0000000204117812 */ /* 0x000fe200078efcff */
[----:B------:R-:W-:Y:S01]  /*5d30*/  ULDC UR6, c[0x0][0x14] ;  /* 0x0000050000067ab9 */ /* 0x000fe20000000800 */
[----:B------:R-:W-:Y:S01]  /*5d40*/  PLOP3.LUT P0, PT, P0, P3, PT, 0x8a, 0x0 ;  /* 0x000000000000781c */ /* 0x000fe20000707172 */
[----:B------:R-:W-:Y:S01]  /*5d50*/  UIMAD.WIDE.U32 UR20, UR4, UR6, URZ ;  /* 0x00000006041472a5 */ /* 0x000fe2000f8e003f */
[----:B------:R-:W-:Y:S01]  /*5d60*/  IMAD.MOV.U32 R11, RZ, RZ, 0x1 ;  /* 0x00000001ff0b7424 */ /* 0x000fe200078e00ff */
[----:B------:R-:W-:Y:S01]  /*5d70*/  UIMAD UR13, UR5, UR6, URZ ;  /* 0x00000006050d72a4 */ /* 0x000fe2000f8e023f */
[----:B------:R-:W-:Y:S01]  /*5d80*/  IMAD.MOV.U32 R10, RZ, RZ, RZ ;  /* 0x000000ffff0a7224 */ /* 0x000fe200078e00ff */
[----:B------:R-:W-:Y:S01]  /*5d90*/  ULOP3.LUT UR17, URZ, UR7, URZ, 0x33, !UPT ;  /* 0x000000073f117292 */ /* 0x000fe2000f8e333f */
[----:B0-----:R-:W-:Y:S01]  /*5da0*/  VIADD R3, R3, 0x1f ;  /* 0x0000001f03037836 */ /* 0x001fe20000000000 */
[----:B------:R-:W-:Y:S01]  /*5db0*/  UIADD3 UR13, UR21, UR13, URZ ;  /* 0x0000000d150d7290 */ /* 0x000fe2000fffe03f */
[----:B------:R-:W-:-:S03]  /*5dc0*/  ULDC.64 UR22, c[0x0][0x198] ;  /* 0x0000660000167ab9 */ /* 0x000fc60000000a00 */
[----:B------:R-:W-:-:S04]  /*5dd0*/  SHF.R.S32.HI R6, RZ, 0x1f, R3 ;  /* 0x0000001fff067819 */ /* 0x000fc80000011403 */
[----:B------:R-:W-:-:S04]  /*5de0*/  LEA.HI R6, R6, R3, RZ, 0x5 ;  /* 0x0000000306067211 */ /* 0x000fc800078f28ff */
[----:B------:R-:W-:-:S05]  /*5df0*/  SHF.R.S32.HI R15, RZ, 0x5, R6 ;  /* 0x00000005ff0f7819 */ /* 0x000fca0000011406 */
[----:B------:R-:W-:-:S07]  /*5e00*/  VIADD R13, R15, 0x1 ;  /* 0x000000010f0d7836 */ /* 0x000fce0000000000 */
.L_x_118:
[----:B------:R-:W-:-:S03]  /*5e10*/  UMOV UR4, 0xffffffff ;  /* 0xffffffff00047882 */ /* 0x000fc60000000000 */
[----:B------:R-:W-:Y:S05]  /*5e20*/  BRA.DIV UR4, `(.L_x_107) ;  /* 0x0000001e049c7947 */ /* 0x000fea000b800000 */
[----:B------:R-:W-:-:S13]  /*5e30*/  ELECT P1, URZ, PT ;  /* 0x00000000003f782f */ /* 0x000fda0003820000 */
.L_x_157:
[----:B------:R-:W0:Y:S01]  /*5e40*/  LDC R2, c[0x0][0x28c] ;  /* 0x0000a300ff027b82 */ /* 0x000e220000000800 */
[----:B------:R-:W-:Y:S01]  /*5e50*/  BSSY B1, `(.L_x_108) ;  /* 0x0000037000017945 */ /* 0x000fe20003800000 */
[----:B0-----:R-:W-:-:S13]  /*5e60*/  ISETP.LT.OR P1, PT, R2, 0x1, !P1 ;  /* 0x000000010200780c */ /* 0x001fda0004f21670 */
[----:B------:R-:W-:Y:S05]  /*5e70*/  @P1 BRA `(.L_x_109) ;  /* 0x0000000000d01947 */ /* 0x000fea0003800000 */
[----:B------:R-:W-:Y:S02]  /*5e80*/  IMAD.SHL.U32 R16, R16, 0x20, RZ ;  /* 0x0000002010107824 */ /* 0x000fe400078e00ff */
[----:B------:R-:W-:Y:S02]  /*5e90*/  IMAD R12, R12, 0xc0, RZ ;  /* 0x000000c00c0c7824 */ /* 0x000fe400078e02ff */
[----:B------:R-:W-:Y:S02]  /*5ea0*/  IMAD.MOV.U32 R20, RZ, RZ, RZ ;  /* 0x000000ffff147224 */ /* 0x000fe400078e00ff */
[----:B------:R-:W-:Y:S02]  /*5eb0*/  IMAD.MOV.U32 R2, RZ, RZ, R13 ;  /* 0x000000ffff027224 */ /* 0x000fe400078e000d */
[----:B------:R-:W-:Y:S02]  /*5ec0*/  IMAD.MOV.U32 R3, RZ, RZ, R11 ;  /* 0x000000ffff037224 */ /* 0x000fe400078e000b */
[----:B------:R-:W-:-:S07]  /*5ed0*/  IMAD.MOV.U32 R6, RZ, RZ, R10 ;  /* 0x000000ffff067224 */ /* 0x000fce00078e000a */
.L_x_113:
[----:B------:R-:W0:Y:S01]  /*5ee0*/  S2R R8, SR_CgaCtaId ;  /* 0x0000000000087919 */ /* 0x000e220000008800 */
[----:B------:R-:W-:-:S04]  /*5ef0*/  MOV R7, 0x400 ;  /* 0x0000040000077802 */ /* 0x000fc80000000f00 */
[----:B0-----:R-:W-:Y:S02]  /*5f00*/  LEA R19, R8, R7, 0x18 ;  /* 0x0000000708137211 */ /* 0x001fe400078ec0ff */
[----:B------:R-:W-:Y:S01]  /*5f10*/  SHF.L.U32 R7, R3, 0x1f, RZ ;  /* 0x0000001f03077819 */ /* 0x000fe200000006ff */
[----:B------:R-:W0:Y:S02]  /*5f20*/  @!P3 LDC R8, c[0x0][0x500] ;  /* 0x00014000ff08bb82 */ /* 0x000e240000000800 */
[----:B------:R-:W-:-:S04]  /*5f30*/  IMAD R18, R6, 0x8, R19 ;  /* 0x0000000806127824 */ /* 0x000fc800078e0213 */
[----:B------:R-:W1:Y:S02]  /*5f40*/  SYNCS.PHASECHK.TRANS64.TRYWAIT P1, [R18+URZ+0x100], R7 ;  /* 0x00010007120075a7 */ /* 0x000e64000802017f */
[----:B-1----:R-:W-:Y:S05]  /*5f50*/  @!P1 BRA `(.L_x_110) ;  /* 0x0000001c00709947 */ /* 0x002fea0003800000 */
.L_x_158:
[----:B-1----:R-:W-:Y:S01]  /*5f60*/  PRMT R7, R17, 0x9910, RZ ;  /* 0x0000991011077816 */ /* 0x002fe200000000ff */
[----:B0-----:R0:W-:Y:S03]  /*5f70*/  @!P3 SYNCS.ARRIVE.TRANS64 RZ, [R18+URZ], R8 ;  /* 0x0000000812ffb9a7 */ /* 0x0011e6000800003f */
[----:B------:R-:W-:-:S13]  /*5f80*/  ISETP.NE.AND P1, PT, R7, 0x2, PT ;  /* 0x000000020700780c */ /* 0x000fda0003f25270 */
[----:B0-----:R-:W-:Y:S05]  /*5f90*/  @P1 BRA `(.L_x_111) ;  /* 0x0000000000041947 */ /* 0x001fea0003800000 */
[----:B------:R-:W-:Y:S01]  /*5fa0*/  BPT.TRAP 0x1 ;  /* 0x000000040000795c */ /* 0x000fe20000300000 */
.L_x_111:
[----:B------:R-:W-:Y:S05]  /*5fb0*/  @P0 BRA `(.L_x_112) ;  /* 0x0000000000040947 */ /* 0x000fea0003800000 */
[----:B------:R-:W-:Y:S01]  /*5fc0*/  BPT.TRAP 0x1 ;  /* 0x000000040000795c */ /* 0x000fe20000300000 */
.L_x_112:
[--C-:B------:R-:W-:Y:S01]  /*5fd0*/  IMAD R7, R6, 0x1800, R19.reuse ;  /* 0x0000180006077824 */ /* 0x100fe200078e0213 */
[----:B------:R-:W-:Y:S01]  /*5fe0*/  R2UR UR9, R18 ;  /* 0x00000000120972ca */ /* 0x000fe200000e0000 */
[----:B------:R-:W-:Y:S01]  /*5ff0*/  IMAD R19, R6, 0x400, R19 ;  /* 0x0000040006137824 */ /* 0x000fe200078e0213 */
[----:B------:R-:W-:Y:S01]  /*6000*/  UIADD3 UR4, UP0, UR22, 0xf0, URZ ;  /* 0x000000f016047890 */ /* 0x000fe2000ff1e03f */
[----:B------:R-:W-:Y:S01]  /*6010*/  VIADD R2, R2, 0xffffffff ;  /* 0xffffffff02027836 */ /* 0x000fe20000000000 */
[----:B------:R-:W-:Y:S01]  /*6020*/  R2UR UR5, R7 ;  /* 0x00000000070572ca */ /* 0x000fe200000e0000 */
[----:B------:R-:W-:Y:S01]  /*6030*/  UIADD3 UR24, UP1, UR22, 0x1f0, URZ ;  /* 0x000001f016187890 */ /* 0x000fe2000ff3e03f */
[----:B------:R-:W-:Y:S01]  /*6040*/  R2UR UR8, R19 ;  /* 0x00000000130872ca */ /* 0x000fe200000e0000 */
[----:B------:R-:W-:Y:S01]  /*6050*/  VIADD R6, R6, 0x1 ;  /* 0x0000000106067836 */ /* 0x000fe20000000000 */
[----:B------:R-:W-:Y:S01]  /*6060*/  R2UR UR11, R12 ;  /* 0x000000000c0b72ca */ /* 0x000fe200000e0000 */
[----:B------:R-:W-:Y:S01]  /*6070*/  UIADD3.X UR25, URZ, UR23, URZ, UP1, !UPT ;  /* 0x000000173f197290 */ /* 0x000fe20008ffe43f */
[----:B------:R-:W-:Y:S01]  /*6080*/  R2UR UR10, R20 ;  /* 0x00000000140a72ca */ /* 0x000fe200000e0000 */
[----:B------:R-:W-:Y:S01]  /*6090*/  UMOV UR6, 0x0 ;  /* 0x0000000000067882 */ /* 0x000fe20000000000 */
[----:B------:R-:W-:Y:S01]  /*60a0*/  R2UR UR12, R9 ;  /* 0x00000000090c72ca */ /* 0x000fe200000e0000 */
[----:B------:R-:W-:Y:S01]  /*60b0*/  UMOV UR7, 0x10000000 ;  /* 0x1000000000077882 */ /* 0x000fe20000000000 */
[----:B------:R-:W-:Y:S01]  /*60c0*/  R2UR UR19, R16 ;  /* 0x00000000101372ca */ /* 0x000fe200000e0000 */
[----:B------:R-:W-:Y:S01]  /*60d0*/  VIADD R20, R20, 0x20 ;  /* 0x0000002014147836 */ /* 0x000fe20000000000 */
[----:B------:R-:W-:Y:S01]  /*60e0*/  ISETP.GT.AND P2, PT, R2, 0x1, PT ;  /* 0x000000010200780c */ /* 0x000fe20003f44270 */
[----:B------:R-:W-:Y:S01]  /*60f0*/  UIADD3 UR14, UR5, 0x300, URZ ;  /* 0x00000300050e7890 */ /* 0x000fe2000fffe03f */
[----:B------:R-:W-:Y:S01]  /*6100*/  ISETP.NE.AND P1, PT, R6, 0x20, PT ;  /* 0x000000200600780c */ /* 0x000fe20003f25270 */
[----:B------:R-:W-:-:S02]  /*6110*/  UIADD3.X UR5, URZ, UR23, URZ, UP0, !UPT ;  /* 0x000000173f057290 */ /* 0x000fc400087fe43f */
[----:B------:R-:W-:Y:S01]  /*6120*/  UIADD3 UR15, UR8, 0x30300, URZ ;  /* 0x00030300080f7890 */ /* 0x000fe2000fffe03f */
[----:B------:R-:W-:Y:S02]  /*6130*/  SEL R8, RZ, 0x1, P1 ;  /* 0x00000001ff087807 */ /* 0x000fe40000800000 */
[----:B------:R-:W-:Y:S01]  /*6140*/  UMOV UR8, UR14 ;  /* 0x0000000e00087c82 */ /* 0x000fe20008000000 */
[----:B------:R-:W-:Y:S02]  /*6150*/  SEL R6, R6, RZ, P1 ;  /* 0x000000ff06067207 */ /* 0x000fe40000800000 */
[----:B------:R-:W-:Y:S01]  /*6160*/  LOP3.LUT R3, R3, R8, RZ, 0x3c, !PT ;  /* 0x0000000803037212 */ /* 0x000fe200078e3cff */
[----:B------:R0:W-:Y:S02]  /*6170*/  UTMALDG.3D [UR8], [UR4], desc[UR6] ;  /* 0x00000608040075b4 */ /* 0x0001e40008011000 */
[----:B0-----:R-:W-:Y:S01]  /*6180*/  UMOV UR8, UR15 ;  /* 0x0000000f00087c82 */ /* 0x001fe20008000000 */
[----:B------:R-:W-:-:S02]  /*6190*/  UMOV UR11, UR19 ;  /* 0x00000013000b7c82 */ /* 0x000fc40008000000 */
[----:B------:R0:W-:Y:S02]  /*61a0*/  UTMALDG.3D [UR8], [UR24], desc[UR6] ;  /* 0x00000608180075b4 */ /* 0x0001e40008011000 */
[----:B0-----:R-:W-:Y:S05]  /*61b0*/  @P2 BRA `(.L_x_113) ;  /* 0xfffffffc00482947 */ /* 0x001fea000383ffff */
.L_x_109:
[----:B------:R-:W-:Y:S05]  /*61c0*/  BSYNC B1 ;  /* 0x0000000000017941 */ /* 0x000fea0003800000 */
.L_x_108:
[----:B------:R-:W-:Y:S01]  /*61d0*/  LOP3.LUT P2, RZ, R14, 0xff, RZ, 0xc0, !PT ;  /* 0x000000ff0eff7812 */ /* 0x000fe2000784c0ff */
[----:B------:R-:W-:Y:S01]  /*61e0*/  IMAD.IADD R10, R15, 0x1, R10 ;  /* 0x000000010f0a7824 */ /* 0x000fe200078e020a */
[----:B------:R-:W-:Y:S01]  /*61f0*/  IADD3 R0, P5, R0, UR20, RZ ;  /* 0x0000001400007c10 */ /* 0x000fe2000ffbe0ff */
[----:B------:R-:W-:Y:S01]  /*6200*/  ULDC.64 UR4, c[0x0][0x650] ;  /* 0x0001940000047ab9 */ /* 0x000fe20000000a00 */
[----:B------:R-:W-:Y:S01]  /*6210*/  BSSY B1, `(.L_x_114) ;  /* 0x000006d000017945 */ /* 0x000fe20003800000 */
[----:B------:R-:W-:Y:S01]  /*6220*/  IMAD.MOV.U32 R12, RZ, RZ, -0x1 ;  /* 0xffffffffff0c7424 */ /* 0x000fe200078e00ff */
[----:B------:R-:W-:Y:S01]  /*6230*/  SHF.R.U32.HI R2, RZ, 0x5, R10 ;  /* 0x00000005ff027819 */ /* 0x000fe2000001160a */
[----:B------:R-:W-:Y:S01]  /*6240*/  IMAD.MOV.U32 R16, RZ, RZ, -0x1 ;  /* 0xffffffffff107424 */ /* 0x000fe200078e00ff */
[----:B------:R-:W-:Y:S01]  /*6250*/  ISETP.GT.U32.AND P1, PT, R10, 0x1f, PT ;  /* 0x0000001f0a00780c */ /* 0x000fe20003f24070 */
[----:B------:R-:W-:Y:S01]  /*6260*/  IMAD.MOV.U32 R9, RZ, RZ, -0x1 ;  /* 0xffffffffff097424 */ /* 0x000fe200078e00ff */
[----:B------:R-:W-:-:S02]  /*6270*/  LOP3.LUT R2, R2, 0x1, RZ, 0xc0, !PT ;  /* 0x0000000102027812 */ /* 0x000fc400078ec0ff */
[----:B------:R-:W-:Y:S01]  /*6280*/  ISETP.LT.U32.AND P1, PT, R15, 0x20, P1 ;  /* 0x000000200f00780c */ /* 0x000fe20000f21070 */
[----:B------:R-:W0:Y:S01]  /*6290*/  @P2 S2R R6, SR_CgaCtaId ;  /* 0x0000000000062919 */ /* 0x000e220000008800 */
[----:B------:R-:W-:Y:S02]  /*62a0*/  @P2 MOV R3, 0x400 ;  /* 0x0000040000032802 */ /* 0x000fe40000000f00 */
[----:B------:R-:W-:Y:S02]  /*62b0*/  IADD3.X R5, R5, UR13, RZ, P5, !PT ;  /* 0x0000000d05057c10 */ /* 0x000fe4000affe4ff */
[----:B------:R-:W-:Y:S02]  /*62c0*/  ISETP.GE.U32.AND P5, PT, R0, UR4, PT ;  /* 0x0000000400007c0c */ /* 0x000fe4000bfa6070 */
[----:B------:R-:W-:Y:S02]  /*62d0*/  LOP3.LUT R10, R10, 0x1f, RZ, 0xc0, !PT ;  /* 0x0000001f0a0a7812 */ /* 0x000fe400078ec0ff */
[----:B------:R-:W-:-:S02]  /*62e0*/  PRMT R14, RZ, 0x7610, R14 ;  /* 0x00007610ff0e7816 */ /* 0x000fc4000000000e */
[----:B0-----:R-:W-:-:S04]  /*62f0*/  @P2 LEA R3, R6, R3, 0x18 ;  /* 0x0000000306032211 */ /* 0x001fc800078ec0ff */
[----:B------:R0:W-:Y:S01]  /*6300*/  @P2 SYNCS.ARRIVE.TRANS64.A1T0 RZ, [R3+URZ+0x218], RZ ;  /* 0x000218ff03ff29a7 */ /* 0x0001e2000810003f */
[----:B------:R-:W-:Y:S02]  /*6310*/  ISETP.NE.U32.AND P2, PT, R2, 0x1, PT ;  /* 0x000000010200780c */ /* 0x000fe40003f45070 */
[----:B------:R-:W-:Y:S02]  /*6320*/  SEL R2, RZ, 0x1, !P1 ;  /* 0x00000001ff027807 */ /* 0x000fe40004800000 */
[----:B------:R-:W-:Y:S02]  /*6330*/  ISETP.GE.U32.AND.EX P1, PT, R5, UR5, PT, P5 ;  /* 0x0000000505007c0c */ /* 0x000fe4000bf26150 */
[----:B------:R-:W-:-:S04]  /*6340*/  ISETP.GT.U32.AND P2, PT, R15, 0x1f, !P2 ;  /* 0x0000001f0f00780c */ /* 0x000fc80005744070 */
[----:B0-----:R-:W-:-:S04]  /*6350*/  SEL R3, RZ, 0x1, !P2 ;  /* 0x00000001ff037807 */ /* 0x001fc80005000000 */
[--C-:B------:R-:W-:Y:S02]  /*6360*/  LOP3.LUT R11, R3, R11, R2.reuse, 0x96, !PT ;  /* 0x0000000b030b7212 */ /* 0x100fe400078e9602 */
[----:B------:R-:W-:Y:S01]  /*6370*/  PRMT R2, RZ, 0x7610, R2 ;  /* 0x00007610ff027816 */ /* 0x000fe20000000002 */
[----:B------:R-:W-:Y:S06]  /*6380*/  @P1 BRA `(.L_x_115) ;  /* 0x0000000400541947 */ /* 0x000fec0003800000 */
[----:B------:R-:W-:Y:S01]  /*6390*/  ULDC.64 UR4, c[0x0][0x628] ;  /* 0x00018a0000047ab9 */ /* 0x000fe20000000a00 */
[----:B------:R-:W0:Y:S01]  /*63a0*/  S2R R16, SR_CTAID.X ;  /* 0x0000000000107919 */ /* 0x000e220000002500 */
[----:B------:R-:W-:Y:S01]  /*63b0*/  ISETP.NE.U32.AND P1, PT, RZ, UR4, PT ;  /* 0x00000004ff007c0c */ /* 0x000fe2000bf25070 */
[----:B------:R-:W-:Y:S01]  /*63c0*/  ULDC UR7, c[0x0][0x630] ;  /* 0x00018c0000077ab9 */ /* 0x000fe20000000800 */
[----:B------:R-:W-:Y:S01]  /*63d0*/  IMAD.MOV.U32 R2, RZ, RZ, R0 ;  /* 0x000000ffff027224 */ /* 0x000fe200078e0000 */
[----:B------:R-:W1:Y:S01]  /*63e0*/  S2R R12, SR_CTAID.Y ;  /* 0x00000000000c7919 */ /* 0x000e620000002600 */
[----:B------:R-:W-:Y:S01]  /*63f0*/  ISETP.NE.AND.EX P1, PT, RZ, UR5, PT, P1 ;  /* 0x00000005ff007c0c */ /* 0x000fe2000bf25310 */
[----:B------:R-:W-:-:S12]  /*6400*/  IMAD.MOV.U32 R3, RZ, RZ, R5 ;  /* 0x000000ffff037224 */ /* 0x000fd800078e0005 */
[----:B------:R-:W-:Y:S05]  /*6410*/  @!P1 BRA `(.L_x_116) ;  /* 0x0000000000289947 */ /* 0x000fea0003800000 */
[----:B------:R-:W-:Y:S02]  /*6420*/  ULDC UR6, c[0x0][0x634] ;  /* 0x00018d0000067ab9 */ /* 0x000fe40000000800 */
[----:B------:R-:W-:-:S05]  /*6430*/  IADD3 R9, P1, R0, UR6, RZ ;  /* 0x0000000600097c10 */ /* 0x000fca000ff3e0ff */
[----:B------:R-:W-:-:S04]  /*6440*/  IMAD.X R19, RZ, RZ, R5, P1 ;  /* 0x000000ffff137224 */ /* 0x000fc800008e0605 */
[----:B------:R-:W-:-:S04]  /*6450*/  IMAD.WIDE.U32 R6, R19, UR4, RZ ;  /* 0x0000000413067c25 */ /* 0x000fc8000f8e00ff */
[----:B------:R-:W-:-:S04]  /*6460*/  IMAD.WIDE.U32 R6, P1, R9, UR5, R6 ;  /* 0x0000000509067c25 */ /* 0x000fc8000f820006 */
[----:B------:R-:W-:-:S04]  /*6470*/  IMAD.WIDE.U32 R8, R9, UR4, RZ ;  /* 0x0000000409087c25 */ /* 0x000fc8000f8e00ff */
[----:B------:R-:W-:Y:S01]  /*6480*/  IMAD.X R3, RZ, RZ, RZ, P1 ;  /* 0x000000ffff037224 */ /* 0x000fe200008e06ff */
[----:B------:R-:W-:Y:S01]  /*6490*/  IADD3 RZ, P1, R9, R6, RZ ;  /* 0x0000000609ff7210 */ /* 0x000fe20007f3e0ff */
[----:B------:R-:W-:-:S04]  /*64a0*/  IMAD.MOV.U32 R2, RZ, RZ, R7 ;  /* 0x000000ffff027224 */ /* 0x000fc800078e0007 */
[----:B------:R-:W-:-:S08]  /*64b0*/  IMAD.WIDE.U32.X R2, R19, UR5, R2, P1 ;  /* 0x0000000513027c25 */ /* 0x000fd000088e0402 */
.L_x_116:
[--C-:B------:R-:W-:Y:S01]  /*64c0*/  SHF.R.U64 R8, R2, UR7, R3.reuse ;  /* 0x0000000702087c19 */ /* 0x100fe20008001203 */
[----:B------:R-:W-:Y:S01]  /*64d0*/  ULDC.64 UR4, c[0x0][0x620] ;  /* 0x0001880000047ab9 */ /* 0x000fe20000000a00 */
[----:B------:R-:W-:Y:S01]  /*64e0*/  SHF.R.U32.HI R2, RZ, UR7, R3 ;  /* 0x00000007ff027c19 */ /* 0x000fe20008011603 */
[----:B------:R-:W-:Y:S01]  /*64f0*/  IMAD.MOV.U32 R3, RZ, RZ, R5 ;  /* 0x000000ffff037224 */ /* 0x000fe200078e0005 */
[----:B------:R-:W-:Y:S01]  /*6500*/  IADD3 R7, P1, RZ, -R8, RZ ;  /* 0x80000008ff077210 */ /* 0x000fe20007f3e0ff */
[----:B------:R-:W2:Y:S01]  /*6510*/  LDC R25, c[0x0][0x144] ;  /* 0x00005100ff197b82 */ /* 0x000ea20000000800 */
[----:B0-----:R-:W-:Y:S01]  /*6520*/  I2FP.F32.U32 R9, R16 ;  /* 0x0000001000097245 */ /* 0x001fe20000201000 */
[----:B------:R-:W-:Y:S01]  /*6530*/  ULDC.64 UR8, c[0x0][0x640] ;  /* 0x0001900000087ab9 */ /* 0x000fe20000000a00 */
[----:B------:R-:W-:Y:S01]  /*6540*/  ULDC UR6, c[0x0][0x608] ;  /* 0x0001820000067ab9 */ /* 0x000fe20000000800 */
[----:B------:R-:W-:Y:S01]  /*6550*/  IMAD.X R2, RZ, RZ, ~R2, P1 ;  /* 0x000000ffff027224 */ /* 0x000fe200008e0e02 */
[----:B------:R-:W-:-:S03]  /*6560*/  ISETP.NE.U32.AND P1, PT, RZ, UR8, PT ;  /* 0x00000008ff007c0c */ /* 0x000fc6000bf25070 */
[----:B------:R-:W-:Y:S01]  /*6570*/  IMAD R6, R2, UR4, RZ ;  /* 0x0000000402067c24 */ /* 0x000fe2000f8e02ff */
[----:B------:R-:W0:Y:S01]  /*6580*/  LDC R19, c[0x0][0x148] ;  /* 0x00005200ff137b82 */ /* 0x000e220000000800 */
[----:B------:R-:W-:Y:S01]  /*6590*/  IMAD.MOV.U32 R2, RZ, RZ, R0 ;  /* 0x000000ffff027224 */ /* 0x000fe200078e0000 */
[----:B------:R-:W-:-:S03]  /*65a0*/  ISETP.NE.AND.EX P1, PT, RZ, UR9, PT, P1 ;  /* 0x00000009ff007c0c */ /* 0x000fc6000bf25310 */
[----:B------:R-:W-:Y:S01]  /*65b0*/  IMAD.WIDE.U32 R2, R7, UR4, R2 ;  /* 0x0000000407027c25 */ /* 0x000fe2000f8e0002 */
[----:B------:R-:W-:-:S03]  /*65c0*/  ULDC UR4, c[0x0][0x150] ;  /* 0x0000540000047ab9 */ /* 0x000fc60000000800 */
[----:B------:R-:W-:Y:S02]  /*65d0*/  IMAD R7, R7, UR5, R6 ;  /* 0x0000000507077c24 */ /* 0x000fe4000f8e0206 */
[----:B------:R-:W-:Y:S01]  /*65e0*/  FMUL R6, R9, UR4 ;  /* 0x0000000409067c20 */ /* 0x000fe20008400000 */
[----:B------:R-:W-:Y:S01]  /*65f0*/  ULDC UR4, c[0x0][0x618] ;  /* 0x0001860000047ab9 */ /* 0x000fe20000000800 */
[----:B------:R-:W-:Y:S01]  /*6600*/  ULDC UR5, c[0x0][0x154] ;  /* 0x0000550000057ab9 */ /* 0x000fe20000000800 */
[----:B------:R-:W-:-:S03]  /*6610*/  IMAD.IADD R3, R3, 0x1, R7 ;  /* 0x0000000103037824 */ /* 0x000fc600078e0207 */
[----:B------:R-:W3:Y:S02]  /*6620*/  F2I.U32.TRUNC.NTZ R6, R6 ;  /* 0x0000000600067305 */ /* 0x000ee4000020f000 */
[----:B------:R-:W-:Y:S02]  /*6630*/  SHF.R.U64 R9, R2, UR4, R3 ;  /* 0x0000000402097c19 */ /* 0x000fe40008001203 */
[----:B-1----:R-:W-:-:S05]  /*6640*/  I2FP.F32.U32 R2, R12 ;  /* 0x0000000c00027245 */ /* 0x002fca0000201000 */
[----:B------:R-:W-:Y:S01]  /*6650*/  FMUL R21, R2, UR5 ;  /* 0x0000000502157c20 */ /* 0x000fe20008400000 */
[----:B------:R-:W-:Y:S01]  /*6660*/  SHF.R.U32.HI R2, RZ, UR4, R3 ;  /* 0x00000004ff027c19 */ /* 0x000fe20008011603 */
[----:B------:R-:W-:-:S03]  /*6670*/  ULDC UR4, c[0x0][0x658] ;  /* 0x0001960000047ab9 */ /* 0x000fc60000000800 */
[--C-:B------:R-:W-:Y:S01]  /*6680*/  SHF.R.U64 R20, R9, UR6, R2.reuse ;  /* 0x0000000609147c19 */ /* 0x100fe20008001202 */
[----:B------:R-:W1:Y:S01]  /*6690*/  F2I.U32.TRUNC.NTZ R21, R21 ;  /* 0x0000001500157305 */ /* 0x000e62000020f000 */
[----:B------:R-:W-:Y:S01]  /*66a0*/  SHF.R.U32.HI R3, RZ, UR6, R2 ;  /* 0x00000006ff037c19 */ /* 0x000fe20008011602 */
[----:B---3--:R-:W-:-:S03]  /*66b0*/  IMAD.MOV R6, RZ, RZ, -R6 ;  /* 0x000000ffff067224 */ /* 0x008fc600078e0a06 */
[--C-:B------:R-:W-:Y:S01]  /*66c0*/  SHF.R.U64 R18, R20, UR4, R3.reuse ;  /* 0x0000000414127c19 */ /* 0x100fe20008001203 */
[----:B--2---:R-:W-:Y:S01]  /*66d0*/  IMAD R16, R25, R6, R16 ;  /* 0x0000000619107224 */ /* 0x004fe200078e0210 */
[----:B------:R-:W-:-:S03]  /*66e0*/  SHF.R.U32.HI R23, RZ, UR4, R3 ;  /* 0x00000004ff177c19 */ /* 0x000fc60008011603 */
[----:B------:R-:W-:Y:S02]  /*66f0*/  IMAD.MOV.U32 R2, RZ, RZ, R18 ;  /* 0x000000ffff027224 */ /* 0x000fe400078e0012 */
[----:B------:R-:W-:Y:S01]  /*6700*/  IMAD.MOV.U32 R3, RZ, RZ, R23 ;  /* 0x000000ffff037224 */ /* 0x000fe200078e0017 */
[----:B------:R-:W-:Y:S06]  /*6710*/  @!P1 BRA `(.L_x_117) ;  /* 0x0000000000289947 */ /* 0x000fec0003800000 */
[----:B------:R-:W-:Y:S02]  /*6720*/  ULDC UR4, c[0x0][0x64c] ;  /* 0x0001930000047ab9 */ /* 0x000fe40000000800 */
[----:B------:R-:W-:-:S05]  /*6730*/  IADD3 R3, P1, R18, UR4, RZ ;  /* 0x0000000412037c10 */ /* 0x000fca000ff3e0ff */
[----:B------:R-:W-:-:S04]  /*6740*/  IMAD.X R23, RZ, RZ, R23, P1 ;  /* 0x000000ffff177224 */ /* 0x000fc800008e0617 */
[----:B------:R-:W-:-:S04]  /*6750*/  IMAD.WIDE.U32 R6, R23, UR8, RZ ;  /* 0x0000000817067c25 */ /* 0x000fc8000f8e00ff */
[----:B------:R-:W-:-:S04]  /*6760*/  IMAD.WIDE.U32 R6, P1, R3, UR9, R6 ;  /* 0x0000000903067c25 */ /* 0x000fc8000f820006 */
[----:B------:R-:W-:-:S04]  /*6770*/  IMAD.WIDE.U32 R2, R3, UR8, RZ ;  /* 0x0000000803027c25 */ /* 0x000fc8000f8e00ff */
[----:B------:R-:W-:Y:S01]  /*6780*/  IMAD.MOV.U32 R2, RZ, RZ, R7 ;  /* 0x000000ffff027224 */ /* 0x000fe200078e0007 */
[----:B------:R-:W-:Y:S01]  /*6790*/  IADD3 RZ, P2, R3, R6, RZ ;  /* 0x0000000603ff7210 */ /* 0x000fe20007f5e0ff */
[----:B------:R-:W-:-:S04]  /*67a0*/  IMAD.X R3, RZ, RZ, RZ, P1 ;  /* 0x000000ffff037224 */ /* 0x000fc800008e06ff */
[----:B------:R-:W-:-:S08]  /*67b0*/  IMAD.WIDE.U32.X R2, R23, UR9, R2, P2 ;  /* 0x0000000917027c25 */ /* 0x000fd000090e0402 */
.L_x_117:
[----:B------:R-:W-:Y:S01]  /*67c0*/  ULDC UR4, c[0x0][0x648] ;  /* 0x0001920000047ab9 */ /* 0x000fe20000000800 */
[----:B------:R-:W-:Y:S01]  /*67d0*/  LOP3.LUT R20, R20, UR17, RZ, 0xc0, !PT ;  /* 0x0000001114147c12 */ /* 0x000fe2000f8ec0ff */
[----:B-1----:R-:W-:Y:S01]  /*67e0*/  IMAD.MOV R21, RZ, RZ, -R21 ;  /* 0x000000ffff157224 */ /* 0x002fe200078e0a15 */
[----:B------:R-:W-:Y:S01]  /*67f0*/  SHF.R.U64 R3, R2, UR4, R3 ;  /* 0x0000000402037c19 */ /* 0x000fe20008001203 */
[----:B------:R-:W-:Y:S01]  /*6800*/  ULDC UR4, c[0x0][0x638] ;  /* 0x00018e0000047ab9 */ /* 0x000fe20000000800 */
[----:B------:R-:W-:Y:S01]  /*6810*/  LOP3.LUT R9, R9, UR16, RZ, 0xc0, !PT ;  /* 0x0000001009097c12 */ /* 0x000fe2000f8ec0ff */
[----:B0-----:R-:W-:Y:S01]  /*6820*/  @P4 IMAD R16, R19, R21, R12 ;  /* 0x0000001513104224 */ /* 0x001fe200078e020c */
[----:B------:R-:W-:Y:S01]  /*6830*/  ULDC UR5, c[0x0][0x610] ;  /* 0x0001840000057ab9 */ /* 0x000fe20000000800 */
[----:B------:R-:W-:Y:S02]  /*6840*/  IMAD.MOV R7, RZ, RZ, -R3 ;  /* 0x000000ffff077224 */ /* 0x000fe400078e0a03 */
[----:B------:R-:W-:-:S02]  /*6850*/  IMAD R3, R3, UR18, R20 ;  /* 0x0000001203037c24 */ /* 0x000fc4000f8e0214 */
[----:B------:R-:W-:Y:S01]  /*6860*/  IMAD R18, R7, UR4, R18 ;  /* 0x0000000407127c24 */ /* 0x000fe2000f8e0212 */
[----:B------:R-:W-:Y:S01]  /*6870*/  ULDC UR4, c[0x0][0x600] ;  /* 0x0001800000047ab9 */ /* 0x000fe20000000800 */
[----:B------:R-:W-:Y:S02]  /*6880*/  IMAD R12, R3, UR5, R16 ;  /* 0x00000005030c7c24 */ /* 0x000fe4000f8e0210 */
[----:B------:R-:W-:Y:S02]  /*6890*/  IMAD R3, R18, UR4, R9 ;  /* 0x0000000412037c24 */ /* 0x000fe4000f8e0209 */
[----:B------:R-:W-:Y:S02]  /*68a0*/  IMAD.MOV.U32 R2, RZ, RZ, 0x1 ;  /* 0x00000001ff027424 */ /* 0x000fe400078e00ff */
[----:B------:R-:W-:Y:S01]  /*68b0*/  IMAD.MOV.U32 R9, RZ, RZ, R8 ;  /* 0x000000ffff097224 */ /* 0x000fe200078e0008 */
[----:B------:R-:W-:Y:S02]  /*68c0*/  SEL R16, R3, R12, !P4 ;  /* 0x0000000c03107207 */ /* 0x000fe40006000000 */
[----:B------:R-:W-:-:S07]  /*68d0*/  SEL R12, R12, R3, !P4 ;  /* 0x000000030c0c7207 */ /* 0x000fce0006000000 */
.L_x_115:
[----:B------:R-:W-:Y:S05]  /*68e0*/  BSYNC B1 ;  /* 0x0000000000017941 */ /* 0x000fea0003800000 */
.L_x_114:
[----:B------:R-:W-:-:S13]  /*68f0*/  LOP3.LUT P1, RZ, R2, 0xff, RZ, 0xc0, !PT ;  /* 0x000000ff02ff7812 */ /* 0x000fda000782c0ff */
[----:B------:R-:W-:Y:S05]  /*6900*/  @P1 BRA `(.L_x_118) ;  /* 0xfffffff400401947 */ /* 0x000fea000383ffff */
[----:B------:R-:W-:Y:S05]  /*6910*/  BSYNC B0 ;  /* 0x0000000000007941 */ /* 0x000fea0003800000 */
.L_x_106:
[----:B------:R-:W-:-:S03]  /*6920*/  UMOV UR4, 0xffffffff ;  /* 0xffffffff00047882 */ /* 0x000fc60000000000 */
[----:B------:R-:W-:Y:S05]  /*6930*/  BRA.DIV UR4, `(.L_x_119) ;  /* 0x00000016040c7947 */ /* 0x000fea000b800000 */
[----:B------:R-:W-:-:S13]  /*6940*/  ELECT P0, URZ, PT ;  /* 0x00000000003f782f */ /* 0x000fda0003800000 */
.L_x_161:
[----:B------:R-:W-:Y:S04]  /*6950*/  BSSY B0, `(.L_x_120) ;  /* 0x0000127000007945 */ /* 0x000fe80003800000 */
[----:B------:R-:W-:Y:S05]  /*6960*/  @!P0 BRA `(.L_x_121) ;  /* 0x0000001000948947 */ /* 0x000fea0003800000 */
[----:B------:R-:W-:-:S04]  /*6970*/  LOP3.LUT R4, R4, 0x2, RZ, 0xfc, !PT ;  /* 0x0000000204047812 */ /* 0x000fc800078efcff */
[----:B------:R-:W-:-:S13]  /*6980*/  ISETP.NE.AND P0, PT, R4, 0x3, PT ;  /* 0x000000030400780c */ /* 0x000fda0003f05270 */
[----:B------:R-:W-:Y:S05]  /*6990*/  @!P0 BRA `(.L_x_122) ;  /* 0x0000000000048947 */ /* 0x000fea0003800000 */
[----:B------:R-:W-:Y:S01]  /*69a0*/  BPT.TRAP 0x1 ;  /* 0x000000040000795c */ /* 0x000fe20000300000 */
.L_x_122:
[----:B------:R-:W0:Y:S01]  /*69b0*/  S2R R3, SR_CgaCtaId ;  /* 0x0000000000037919 */ /* 0x000e220000008800 */
[----:B------:R-:W-:Y:S02]  /*69c0*/  MOV R0, 0x400 ;  /* 0x0000040000007802 */ /* 0x000fe40000000f00 */
[----:B------:R-:W-:Y:S02]  /*69d0*/  SHF.L.U32 R2, R11, 0x1f, RZ ;  /* 0x0000001f0b027819 */ /* 0x000fe400000006ff */
[----:B0-----:R-:W-:-:S05]  /*69e0*/  LEA R3, R3, R0, 0x18 ;  /* 0x0000000003037211 */ /* 0x001fca00078ec0ff */
[----:B------:R-:W-:-:S04]  /*69f0*/  VIADD R3, R3, 0x100 ;  /* 0x0000010003037836 */ /* 0x000fc80000000000 */
[C---:B------:R-:W-:Y:S02]  /*6a00*/  IMAD R5, R10.reuse, 0x8, R3 ;  /* 0x000000080a057824 */ /* 0x040fe400078e0203 */
[----:B------:R-:W-:Y:S02]  /*6a10*/  VIADD R10, R10, 0x1 ;  /* 0x000000010a0a7836 */ /* 0x000fe40000000000 */
[----:B------:R-:W0:Y:S03]  /*6a20*/  SYNCS.PHASECHK.TRANS64.TRYWAIT P0, [R5+URZ], R2 ;  /* 0x00000002050075a7 */ /* 0x000e26000800017f */
[----:B------:R-:W-:-:S04]  /*6a30*/  ISETP.NE.AND P1, PT, R10, 0x20, PT ;  /* 0x000000200a00780c */ /* 0x000fc80003f25270 */
[----:B------:R-:W-:Y:S02]  /*6a40*/  SEL R0, RZ, 0x1, P1 ;  /* 0x00000001ff007807 */ /* 0x000fe40000800000 */
[----:B------:R-:W-:Y:S02]  /*6a50*/  SEL R10, R10, RZ, P1 ;  /* 0x000000ff0a0a7207 */ /* 0x000fe40000800000 */
[----:B------:R-:W-:-:S03]  /*6a60*/  LOP3.LUT R11, R11, R0, RZ, 0x3c, !PT ;  /* 0x000000000b0b7212 */ /* 0x000fc600078e3cff */
[----:B------:R-:W-:Y:S01]  /*6a70*/  IMAD R7, R10, 0x8, R3 ;  /* 0x000000080a077824 */ /* 0x000fe200078e0203 */
[----:B------:R-:W-:Y:S01]  /*6a80*/  SHF.L.U32 R4, R11, 0x1f, RZ ;  /* 0x0000001f0b047819 */ /* 0x000fe200000006ff */
[----:B0-----:R-:W-:Y:S06]  /*6a90*/  @!P0 BRA `(.L_x_123) ;  /* 0x0000001000d88947 */ /* 0x001fec0003800000 */
.L_x_162:
[----:B------:R-:W1:Y:S01]  /*6aa0*/  SYNCS.PHASECHK.TRANS64.TRYWAIT P0, [R7+URZ], R4 ;  /* 0x00000004070075a7 */ /* 0x000e62000800017f */
[----:B------:R-:W-:-:S05]  /*6ab0*/  VIADD R0, R10, 0x1 ;  /* 0x000000010a007836 */ /* 0x000fca0000000000 */
[----:B------:R-:W-:-:S04]  /*6ac0*/  ISETP.NE.AND P1, PT, R0, 0x20, PT ;  /* 0x000000200000780c */ /* 0x000fc80003f25270 */
[----:B0-----:R-:W-:Y:S02]  /*6ad0*/  SEL R2, RZ, 0x1, P1 ;  /* 0x00000001ff027807 */ /* 0x001fe40000800000 */
[----:B------:R-:W-:Y:S02]  /*6ae0*/  SEL R0, R0, RZ, P1 ;  /* 0x000000ff00007207 */ /* 0x000fe40000800000 */
[----:B------:R-:W-:-:S03]  /*6af0*/  LOP3.LUT R11, R11, R2, RZ, 0x3c, !PT ;  /* 0x000000020b0b7212 */ /* 0x000fc600078e3cff */
[----:B------:R-:W-:Y:S01]  /*6b00*/  IMAD R6, R0, 0x8, R3 ;  /* 0x0000000800067824 */ /* 0x000fe200078e0203 */
[----:B------:R-:W-:Y:S01]  /*6b10*/  SHF.L.U32 R5, R11, 0x1f, RZ ;  /* 0x0000001f0b057819 */ /* 0x000fe200000006ff */
[----:B-1----:R-:W-:Y:S06]  /*6b20*/  @!P0 BRA `(.L_x_124) ;  /* 0x0000001000c88947 */ /* 0x002fec0003800000 */
.L_x_163:
[----:B------:R-:W1:Y:S01]  /*6b30*/  SYNCS.PHASECHK.TRANS64.TRYWAIT P0, [R6+URZ], R5 ;  /* 0x00000005060075a7 */ /* 0x000e62000800017f */
[----:B------:R-:W-:-:S05]  /*6b40*/  VIADD R0, R0, 0x1 ;  /* 0x0000000100007836 */ /* 0x000fca0000000000 */
[----:B------:R-:W-:-:S04]  /*6b50*/  ISETP.NE.AND P1, PT, R0, 0x20, PT ;  /* 0x000000200000780c */ /* 0x000fc80003f25270 */
[----:B------:R-:W-:Y:S02]  /*6b60*/  SEL R2, RZ, 0x1, P1 ;  /* 0x00000001ff027807 */ /* 0x000fe40000800000 */
[----:B------:R-:W-:Y:S02]  /*6b70*/  SEL R0, R0, RZ, P1 ;  /* 0x000000ff00007207 */ /* 0x000fe40000800000 */
[----:B------:R-:W-:-:S03]  /*6b80*/  LOP3.LUT R11, R11, R2, RZ, 0x3c, !PT ;  /* 0x000000020b0b7212 */ /* 0x000fc600078e3cff */
[----:B0-----:R-:W-:Y:S01]  /*6b90*/  IMAD R7, R0, 0x8, R3 ;  /* 0x0000000800077824 */ /* 0x001fe200078e0203 */
[----:B------:R-:W-:Y:S01]  /*6ba0*/  SHF.L.U32 R4, R11, 0x1f, RZ ;  /* 0x0000001f0b047819 */ /* 0x000fe200000006ff */
[----:B-1----:R-:W-:Y:S06]  /*6bb0*/  @!P0 BRA `(.L_x_125) ;  /* 0x0000001000b88947 */ /* 0x002fec0003800000 */
.L_x_164:
        /* <DEDUP_REMOVED lines=9> */
.L_x_165:
        /* <DEDUP_REMOVED lines=9> */
.L_x_166:
        /* <DEDUP_REMOVED lines=9> */
.L_x_167:
        /* <DEDUP_REMOVED lines=9> */
.L_x_168:
        /* <DEDUP_REMOVED lines=9> */
.L_x_169:
        /* <DEDUP_REMOVED lines=9> */
.L_x_170:
        /* <DEDUP_REMOVED lines=9> */
.L_x_171:
        /* <DEDUP_REMOVED lines=9> */
.L_x_172:
        /* <DEDUP_REMOVED lines=9> */
.L_x_173:
        /* <DEDUP_REMOVED lines=9> */
.L_x_174:
        /* <DEDUP_REMOVED lines=9> */
.L_x_175:
        /* <DEDUP_REMOVED lines=9> */
.L_x_176:
        /* <DEDUP_REMOVED lines=9> */
.L_x_177:
        /* <DEDUP_REMOVED lines=9> */
.L_x_178:
        /* <DEDUP_REMOVED lines=9> */
.L_x_179:
        /* <DEDUP_REMOVED lines=9> */
.L_x_180:
        /* <DEDUP_REMOVED lines=9> */
.L_x_181:
        /* <DEDUP_REMOVED lines=9> */
.L_x_182:
        /* <DEDUP_REMOVED lines=9> */
.L_x_183:
        /* <DEDUP_REMOVED lines=9> */
.L_x_184:
        /* <DEDUP_REMOVED lines=9> */
.L_x_185:
        /* <DEDUP_REMOVED lines=9> */
.L_x_186:
        /* <DEDUP_REMOVED lines=9> */
.L_x_187:
        /* <DEDUP_REMOVED lines=9> */
.L_x_188:
        /* <DEDUP_REMOVED lines=9> */
.L_x_189:
        /* <DEDUP_REMOVED lines=9> */
.L_x_190:
        /* <DEDUP_REMOVED lines=9> */
.L_x_191:
[----:B------:R-:W1:Y:S01]  /*7af0*/  SYNCS.PHASECHK.TRANS64.TRYWAIT P0, [R6+URZ], R5 ;  /* 0x00000005060075a7 */ /* 0x000e62000800017f */
[----:B------:R-:W-:-:S05]  /*7b00*/  VIADD R0, R0, 0x1 ;  /* 0x0000000100007836 */ /* 0x000fca0000000000 */
[----:B------:R-:W-:-:S04]  /*7b10*/  ISETP.NE.AND P1, PT, R0, 0x20, PT ;  /* 0x000000200000780c */ /* 0x000fc80003f25270 */
[----:B------:R-:W-:Y:S02]  /*7b20*/  SEL R2, RZ, 0x1, P1 ;  /* 0x00000001ff027807 */ /* 0x000fe40000800000 */
[----:B------:R-:W-:Y:S02]  /*7b30*/  SEL R0, R0, RZ, P1 ;  /* 0x000000ff00007207 */ /* 0x000fe40000800000 */
[----:B------:R-:W-:Y:S01]  /*7b40*/  LOP3.LUT R2, R11, R2, RZ, 0x3c, !PT ;  /* 0x000000020b027212 */ /* 0x000fe200078e3cff */
[----:B-1----:R-:W-:Y:S06]  /*7b50*/  @!P0 BRA `(.L_x_153) ;  /* 0x0000000c00008947 */ /* 0x002fec0003800000 */
.L_x_192:
[----:B------:R-:W-:Y:S01]  /*7b60*/  IMAD R3, R0, 0x8, R3 ;  /* 0x0000000800037824 */ /* 0x000fe200078e0203 */
[----:B------:R-:W-:-:S07]  /*7b70*/  SHF.L.U32 R0, R2, 0x1f, RZ ;  /* 0x0000001f02007819 */ /* 0x000fce00000006ff */
.L_x_154:
[----:B--2---:R2:W3:Y:S02]  /*7b80*/  SYNCS.PHASECHK.TRANS64.TRYWAIT P0, [R3+URZ], R0 ;  /* 0x00000000030075a7 */ /* 0x0044e4000800017f */
[----:B---3--:R-:W-:Y:S05]  /*7b90*/  @!P0 NANOSLEEP.SYNCS 0x989680 ;  /* 0x009896800000895d */ /* 0x008fea0003900000 */
[----:B------:R-:W3:Y:S02]  /*7ba0*/  @!P0 SYNCS.PHASECHK.TRANS64 P0, [R3+URZ], R0 ;  /* 0x00000000030085a7 */ /* 0x000ee4000800007f */
[----:B---3--:R-:W-:Y:S05]  /*7bb0*/  @!P0 BRA `(.L_x_154) ;  /* 0xfffffffc00f08947 */ /* 0x008fea000383ffff */
.L_x_121:
[----:B------:R-:W-:Y:S05]  /*7bc0*/  BSYNC B0 ;  /* 0x0000000000007941 */ /* 0x000fea0003800000 */
.L_x_120:
[----:B------:R-:W-:Y:S05]  /*7bd0*/  EXIT ;  /* 0x000000000000794d */ /* 0x000fea0003800000 */
.L_x_18:
[----:B-1----:R-:W-:-:S04]  /*7be0*/  IMAD.U32 R7, RZ, RZ, UR6 ;  /* 0x00000006ff077e24 */ /* 0x002fc8000f8e00ff */
[----:B------:R1:W3:Y:S03]  /*7bf0*/  SYNCS.PHASECHK.TRANS64.TRYWAIT P0, [R7+URZ], R6 ;  /* 0x00000006070075a7 */ /* 0x0002e6000800017f */
[----:B---3--:R-:W-:Y:S05]  /*7c00*/  @!P0 NANOSLEEP.SYNCS 0x989680 ;  /* 0x009896800000895d */ /* 0x008fea0003900000 */
[----:B------:R-:W3:Y:S02]  /*7c10*/  @!P0 SYNCS.PHASECHK.TRANS64 P0, [R7+URZ], R6 ;  /* 0x00000006070085a7 */ /* 0x000ee4000800007f */
[----:B---3--:R-:W-:Y:S05]  /*7c20*/  @!P0 BRA `(.L_x_18) ;  /* 0xfffffffc00ec8947 */ /* 0x008fea000383ffff */
[----:B------:R-:W-:Y:S05]  /*7c30*/  BRA `(.L_x_17) ;  /* 0xffffff9800bc7947 */ /* 0x000fea000383ffff */
.L_x_24:
[----:B-1----:R-:W-:-:S04]  /*7c40*/  IMAD.U32 R8, RZ, RZ, UR12 ;  /* 0x0000000cff087e24 */ /* 0x002fc8000f8e00ff */
[----:B------:R1:W3:Y:S03]  /*7c50*/  SYNCS.PHASECHK.TRANS64.TRYWAIT P0, [R8+URZ], R7 ;  /* 0x00000007080075a7 */ /* 0x0002e6000800017f */
[----:B---3--:R-:W-:Y:S05]  /*7c60*/  @!P0 NANOSLEEP.SYNCS 0x989680 ;  /* 0x009896800000895d */ /* 0x008fea0003900000 */
[----:B------:R-:W3:Y:S02]  /*7c70*/  @!P0 SYNCS.PHASECHK.TRANS64 P0, [R8+URZ], R7 ;  /* 0x00000007080085a7 */ /* 0x000ee4000800007f */
[----:B---3--:R-:W-:Y:S05]  /*7c80*/  @!P0 BRA `(.L_x_24) ;  /* 0xfffffffc00ec8947 */ /* 0x008fea000383ffff */
[----:B------:R-:W-:Y:S05]  /*7c90*/  BRA `(.L_x_23) ;  /* 0xffffffa0003c7947 */ /* 0x000fea000383ffff */
.L_x_107:
[----:B------:R-:W-:Y:S01]  /*7ca0*/  BSSY B1, `(.L_x_155) ;  /* 0x0000006000017945 */ /* 0x000fe20003800000 */
[----:B------:R-:W-:-:S07]  /*7cb0*/  IMAD.MOV.U32 R2, RZ, RZ, -0x1 ;  /* 0xffffffffff027424 */ /* 0x000fce00078e00ff */
[----:B------:R-:W-:Y:S05]  /*7cc0*/  WARPSYNC.COLLECTIVE R2, `(.L_x_156) ;  /* 0x00000000020c7348 */ /* 0x000fea0003c00000 */
[----:B------:R-:W-:Y:S02]  /*7cd0*/  ELECT P1, UR62, PT ;  /* 0x00000000003e782f */ /* 0x000fe40003820000 */
[----:B------:R-:W-:Y:S01]  /*7ce0*/  MOV R2, UR62 ;  /* 0x0000003e00027c02 */ /* 0x000fe20008000f00 */
[----:B------:R-:W-:Y:S10]  /*7cf0*/  ENDCOLLECTIVE ;  /* 0x000000000000791b */ /* 0x000ff40003800000 */
.L_x_156:
[----:B------:R-:W-:Y:S05]  /*7d00*/  BSYNC B1 ;  /* 0x0000000000017941 */ /* 0x000fea0003800000 */
.L_x_155:
[----:B------:R-:W-:Y:S05]  /*7d10*/  BRA `(.L_x_157) ;  /* 0xffffffe000487947 */ /* 0x000fea000383ffff */
.L_x_110:
[----:B-1----:R1:W2:Y:S02]  /*7d20*/  SYNCS.PHASECHK.TRANS64.TRYWAIT P1, [R18+URZ+0x100], R7 ;  /* 0x00010007120075a7 */ /* 0x0022a4000802017f */
[----:B--2---:R-:W-:Y:S05]  /*7d30*/  @!P1 NANOSLEEP.SYNCS 0x989680 ;  /* 0x009896800000995d */ /* 0x004fea0003900000 */
[----:B------:R-:W2:Y:S02]  /*7d40*/  @!P1 SYNCS.PHASECHK.TRANS64 P1, [R18+URZ+0x100], R7 ;  /* 0x00010007120095a7 */ /* 0x000ea4000802007f */
[----:B--2---:R-:W-:Y:S05]  /*7d50*/  @!P1 BRA `(.L_x_110) ;  /* 0xfffffffc00f09947 */ /* 0x004fea000383ffff */
[----:B------:R-:W-:Y:S05]  /*7d60*/  BRA `(.L_x_158) ;  /* 0xffffffe0007c7947 */ /* 0x000fea000383ffff */
.L_x_119:
[----:B------:R-:W-:Y:S01]  /*7d70*/  BSSY B0, `(.L_x_159) ;  /* 0x0000006000007945 */ /* 0x000fe20003800000 */
[----:B------:R-:W-:-:S07]  /*7d80*/  IMAD.MOV.U32 R2, RZ, RZ, -0x1 ;  /* 0xffffffffff027424 */ /* 0x000fce00078e00ff */
[----:B------:R-:W-:Y:S05]  /*7d90*/  WARPSYNC.COLLECTIVE R2, `(.L_x_160) ;  /* 0x00000000020c7348 */ /* 0x000fea0003c00000 */
[----:B------:R-:W-:Y:S02]  /*7da0*/  ELECT P1, UR62, PT ;  /* 0x00000000003e782f */ /* 0x000fe40003820000 */
[----:B------:R-:W-:Y:S01]  /*7db0*/  MOV R2, UR62 ;  /* 0x0000003e00027c02 */ /* 0x000fe20008000f00 */
[----:B------:R-:W-:Y:S10]  /*7dc0*/  ENDCOLLECTIVE ;  /* 0x000000000000791b */ /* 0x000ff40003800000 */
.L_x_160:
[----:B------:R-:W-:Y:S05]  /*7dd0*/  BSYNC B0 ;  /* 0x0000000000007941 */ /* 0x000fea0003800000 */
.L_x_159:
[----:B------:R-:W-:Y:S01]  /*7de0*/  PLOP3.LUT P0, PT, P1, PT, PT, 0x80, 0x0 ;  /* 0x000000000000781c */ /* 0x000fe20000f0f070 */
[----:B------:R-:W-:-:S12]  /*7df0*/  BRA `(.L_x_161) ;  /* 0xffffffe800d47947 */ /* 0x000fd8000383ffff */
.L_x_123:
[----:B0-----:R0:W1:Y:S02]  /*7e00*/  SYNCS.PHASECHK.TRANS64.TRYWAIT P0, [R5+URZ], R2 ;  /* 0x00000002050075a7 */ /* 0x001064000800017f */
[----:B-1----:R-:W-:Y:S05]  /*7e10*/  @!P0 NANOSLEEP.SYNCS 0x989680 ;  /* 0x009896800000895d */ /* 0x002fea0003900000 */
[----:B------:R-:W1:Y:S02]  /*7e20*/  @!P0 SYNCS.PHASECHK.TRANS64 P0, [R5+URZ], R2 ;  /* 0x00000002050085a7 */ /* 0x000e64000800007f */
[----:B-1----:R-:W-:Y:S05]  /*7e30*/  @!P0 BRA `(.L_x_123) ;  /* 0xfffffffc00f08947 */ /* 0x002fea000383ffff */
[----:B------:R-:W-:Y:S05]  /*7e40*/  BRA `(.L_x_162) ;  /* 0xffffffec00147947 */ /* 0x000fea000383ffff */
.L_x_124:
[----:B0-----:R0:W1:Y:S02]  /*7e50*/  SYNCS.PHASECHK.TRANS64.TRYWAIT P0, [R7+URZ], R4 ;  /* 0x00000004070075a7 */ /* 0x001064000800017f */
[----:B-1----:R-:W-:Y:S05]  /*7e60*/  @!P0 NANOSLEEP.SYNCS 0x989680 ;  /* 0x009896800000895d */ /* 0x002fea0003900000 */
[----:B------:R-:W1:Y:S02]  /*7e70*/  @!P0 SYNCS.PHASECHK.TRANS64 P0, [R7+URZ], R4 ;  /* 0x00000004070085a7 */ /* 0x000e64000800007f */
[----:B-1----:R-:W-:Y:S05]  /*7e80*/  @!P0 BRA `(.L_x_124) ;  /* 0xfffffffc00f08947 */ /* 0x002fea000383ffff */
[----:B------:R-:W-:Y:S05]  /*7e90*/  BRA `(.L_x_163) ;  /* 0xffffffec00247947 */ /* 0x000fea000383ffff */
.L_x_125:
[----:B0-----:R0:W1:Y:S02]  /*7ea0*/  SYNCS.PHASECHK.TRANS64.TRYWAIT P0, [R6+URZ], R5 ;  /* 0x00000005060075a7 */ /* 0x001064000800017f */
[----:B-1----:R-:W-:Y:S05]  /*7eb0*/  @!P0 NANOSLEEP.SYNCS 0x989680 ;  /* 0x009896800000895d */ /* 0x002fea0003900000 */
[----:B------:R-:W1:Y:S02]  /*7ec0*/  @!P0 SYNCS.PHASECHK.TRANS64 P0, [R6+URZ], R5 ;  /* 0x00000005060085a7 */ /* 0x000e64000800007f */
[----:B-1----:R-:W-:Y:S05]  /*7ed0*/  @!P0 BRA `(.L_x_125) ;  /* 0xfffffffc00f08947 */ /* 0x002fea000383ffff */
[----:B------:R-:W-:Y:S05]  /*7ee0*/  BRA `(.L_x_164) ;  /* 0xffffffec00347947 */ /* 0x000fea000383ffff */
.L_x_126:
[----:B0-----:R0:W1:Y:S02]  /*7ef0*/  SYNCS.PHASECHK.TRANS64.TRYWAIT P0, [R7+URZ], R4 ;  /* 0x00000004070075a7 */ /* 0x001064000800017f */
[----:B-1----:R-:W-:Y:S05]  /*7f00*/  @!P0 NANOSLEEP.SYNCS 0x989680 ;  /* 0x009896800000895d */ /* 0x002fea0003900000 */
[----:B------:R-:W1:Y:S02]  /*7f10*/  @!P0 SYNCS.PHASECHK.TRANS64 P0, [R7+URZ], R4 ;  /* 0x00000004070085a7 */ /* 0x000e64000800007f */
[----:B-1----:R-:W-:Y:S05]  /*7f20*/  @!P0 BRA `(.L_x_126) ;  /* 0xfffffffc00f08947 */ /* 0x002fea000383ffff */
[----:B------:R-:W-:Y:S05]  /*7f30*/  BRA `(.L_x_165) ;  /* 0xffffffec00447947 */ /* 0x000fea000383ffff */
.L_x_127:
[----:B0-----:R0:W1:Y:S02]  /*7f40*/  SYNCS.PHASECHK.TRANS64.TRYWAIT P0, [R6+URZ], R5 ;  /* 0x00000005060075a7 */ /* 0x001064000800017f */
[----:B-1----:R-:W-:Y:S05]  /*7f50*/  @!P0 NANOSLEEP.SYNCS 0x989680 ;  /* 0x009896800000895d */ /* 0x002fea0003900000 */
[----:B------:R-:W1:Y:S02]  /*7f60*/  @!P0 SYNCS.PHASECHK.TRANS64 P0, [R6+URZ], R5 ;  /* 0x00000005060085a7 */ /* 0x000e64000800007f */
[----:B-1----:R-:W-:Y:S05]  /*7f70*/  @!P0 BRA `(.L_x_127) ;  /* 0xfffffffc00f08947 */ /* 0x002fea000383ffff */
[----:B------:R-:W-:Y:S05]  /*7f80*/  BRA `(.L_x_166) ;  /* 0xffffffec00547947 */ /* 0x000fea000383ffff */
.L_x_128:
[----:B0-----:R0:W1:Y:S02]  /*7f90*/  SYNCS.PHASECHK.TRANS64.TRYWAIT P0, [R7+URZ], R4 ;  /* 0x00000004070075a7 */ /* 0x001064000800017f */
[----:B-1----:R-:W-:Y:S05]  /*7fa0*/  @!P0 NANOSLEEP.SYNCS 0x989680 ;  /* 0x009896800000895d */ /* 0x002fea0003900000 */
[----:B------:R-:W1:Y:S02]  /*7fb0*/  @!P0 SYNCS.PHASECHK.TRANS64 P0, [R7+URZ], R4 ;  /* 0x00000004070085a7 */ /* 0x000e64000800007f */
[----:B-1----:R-:W-:Y:S05]  /*7fc0*/  @!P0 BRA `(.L_x_128) ;  /* 0xfffffffc00f08947 */ /* 0x002fea000383ffff */
[----:B------:R-:W-:Y:S05]  /*7fd0*/  BRA `(.L_x_167) ;  /* 0xffffffec00647947 */ /* 0x000fea000383ffff */
.L_x_129:
[----:B0-----:R0:W1:Y:S02]  /*7fe0*/  SYNCS.PHASECHK.TRANS64.TRYWAIT P0, [R6+URZ], R5 ;  /* 0x00000005060075a7 */ /* 0x001064000800017f */
[----:B-1----:R-:W-:Y:S05]  /*7ff0*/  @!P0 NANOSLEEP.SYNCS 0x989680 ;  /* 0x009896800000895d */ /* 0x002fea0003900000 */
[----:B------:R-:W1:Y:S02]  /*8000*/  @!P0 SYNCS.PHASECHK.TRANS64 P0, [R6+URZ], R5 ;  /* 0x00000005060085a7 */ /* 0x000e64000800007f */
[----:B-1----:R-:W-:Y:S05]  /*8010*/  @!P0 BRA `(.L_x_129) ;  /* 0xfffffffc00f08947 */ /* 0x002fea000383ffff */
[----:B------:R-:W-:Y:S05]  /*8020*/  BRA `(.L_x_168) ;  /* 0xffffffec00747947 */ /* 0x000fea000383ffff */
.L_x_130:
[----:B0-----:R0:W1:Y:S02]  /*8030*/  SYNCS.PHASECHK.TRANS64.TRYWAIT P0, [R7+URZ], R4 ;  /* 0x00000004070075a7 */ /* 0x001064000800017f */
[----:B-1----:R-:W-:Y:S05]  /*8040*/  @!P0 NANOSLEEP.SYNCS 0x989680 ;  /* 0x009896800000895d */ /* 0x002fea0003900000 */
[----:B------:R-:W1:Y:S02]  /*8050*/  @!P0 SYNCS.PHASECHK.TRANS64 P0, [R7+URZ], R4 ;  /* 0x00000004070085a7 */ /* 0x000e64000800007f */
[----:B-1----:R-:W-:Y:S05]  /*8060*/  @!P0 BRA `(.L_x_130) ;  /* 0xfffffffc00f08947 */ /* 0x002fea000383ffff */
[----:B------:R-:W-:Y:S05]  /*8070*/  BRA `(.L_x_169) ;  /* 0xffffffec00847947 */ /* 0x000fea000383ffff */
.L_x_131:
[----:B0-----:R0:W1:Y:S02]  /*8080*/  SYNCS.PHASECHK.TRANS64.TRYWAIT P0, [R6+URZ], R5 ;  /* 0x00000005060075a7 */ /* 0x001064000800017f */
[----:B-1----:R-:W-:Y:S05]  /*8090*/  @!P0 NANOSLEEP.SYNCS 0x989680 ;  /* 0x009896800000895d */ /* 0x002fea0003900000 */
[----:B------:R-:W1:Y:S02]  /*80a0*/  @!P0 SYNCS.PHASECHK.TRANS64 P0, [R6+URZ], R5 ;  /* 0x00000005060085a7 */ /* 0x000e64000800007f */
[----:B-1----:R-:W-:Y:S05]  /*80b0*/  @!P0 BRA `(.L_x_131) ;  /* 0xfffffffc00f08947 */ /* 0x002fea000383ffff */
[----:B------:R-:W-:Y:S05]  /*80c0*/  BRA `(.L_x_170) ;  /* 0xffffffec00947947 */ /* 0x000fea000383ffff */
.L_x_132:
[----:B0-----:R0:W1:Y:S02]  /*80d0*/  SYNCS.PHASECHK.TRANS64.TRYWAIT P0, [R7+URZ], R4 ;  /* 0x00000004070075a7 */ /* 0x001064000800017f */
[----:B-1----:R-:W-:Y:S05]  /*80e0*/  @!P0 NANOSLEEP.SYNCS 0x989680 ;  /* 0x009896800000895d */ /* 0x002fea0003900000 */
[----:B------:R-:W1:Y:S02]  /*80f0*/  @!P0 SYNCS.PHASECHK.TRANS64 P0, [R7+URZ], R4 ;  /* 0x00000004070085a7 */ /* 0x000e64000800007f */
[----:B-1----:R-:W-:Y:S05]  /*8100*/  @!P0 BRA `(.L_x_132) ;  /* 0xfffffffc00f08947 */ /* 0x002fea000383ffff */
[----:B------:R-:W-:Y:S05]  /*8110*/  BRA `(.L_x_171) ;  /* 0xffffffec00a47947 */ /* 0x000fea000383ffff */
.L_x_133:
[----:B0-----:R0:W1:Y:S02]  /*8120*/  SYNCS.PHASECHK.TRANS64.TRYWAIT P0, [R6+URZ], R5 ;  /* 0x00000005060075a7 */ /* 0x001064000800017f */
[----:B-1----:R-:W-:Y:S05]  /*8130*/  @!P0 NANOSLEEP.SYNCS 0x989680 ;  /* 0x009896800000895d */ /* 0x002fea0003900000 */
[----:B------:R-:W1:Y:S02]  /*8140*/  @!P0 SYNCS.PHASECHK.TRANS64 P0, [R6+URZ], R5 ;  /* 0x00000005060085a7 */ /* 0x000e64000800007f */
[----:B-1----:R-:W-:Y:S05]  /*8150*/  @!P0 BRA `(.L_x_133) ;  /* 0xfffffffc00f08947 */ /* 0x002fea000383ffff */
[----:B------:R-:W-:Y:S05]  /*8160*/  BRA `(.L_x_172) ;  /* 0xffffffec00b47947 */ /* 0x000fea000383ffff */
.L_x_134:
[----:B0-----:R0:W1:Y:S02]  /*8170*/  SYNCS.PHASECHK.TRANS64.TRYWAIT P0, [R7+URZ], R4 ;  /* 0x00000004070075a7 */ /* 0x001064000800017f */
[----:B-1----:R-:W-:Y:S05]  /*8180*/  @!P0 NANOSLEEP.SYNCS 0x989680 ;  /* 0x009896800000895d */ /* 0x002fea0003900000 */
[----:B------:R-:W1:Y:S02]  /*8190*/  @!P0 SYNCS.PHASECHK.TRANS64 P0, [R7+URZ], R4 ;  /* 0x00000004070085a7 */ /* 0x000e64000800007f */
[----:B-1----:R-:W-:Y:S05]  /*81a0*/  @!P0 BRA `(.L_x_134) ;  /* 0xfffffffc00f08947 */ /* 0x002fea000383ffff */
[----:B------:R-:W-:Y:S05]  /*81b0*/  BRA `(.L_x_173) ;  /* 0xffffffec00c47947 */ /* 0x000fea000383ffff */
.L_x_135:
[----:B0-----:R0:W1:Y:S02]  /*81c0*/  SYNCS.PHASECHK.TRANS64.TRYWAIT P0, [R6+URZ], R5 ;  /* 0x00000005060075a7 */ /* 0x001064000800017f */
[----:B-1----:R-:W-:Y:S05]  /*81d0*/  @!P0 NANOSLEEP.SYNCS 0x989680 ;  /* 0x009896800000895d */ /* 0x002fea0003900000 */
[----:B------:R-:W1:Y:S02]  /*81e0*/  @!P0 SYNCS.PHASECHK.TRANS64 P0, [R6+URZ], R5 ;  /* 0x00000005060085a7 */ /* 0x000e64000800007f */
[----:B-1----:R-:W-:Y:S05]  /*81f0*/  @!P0 BRA `(.L_x_135) ;  /* 0xfffffffc00f08947 */ /* 0x002fea000383ffff */
[----:B------:R-:W-:Y:S05]  /*8200*/  BRA `(.L_x_174) ;  /* 0xffffffec00d47947 */ /* 0x000fea000383ffff */
.L_x_136:
[----:B0-----:R0:W1:Y:S02]  /*8210*/  SYNCS.PHASECHK.TRANS64.TRYWAIT P0, [R7+URZ], R4 ;  /* 0x00000004070075a7 */ /* 0x001064000800017f */
[----:B-1----:R-:W-:Y:S05]  /*8220*/  @!P0 NANOSLEEP.SYNCS 0x989680 ;  /* 0x009896800000895d */ /* 0x002fea0003900000 */
[----:B------:R-:W1:Y:S02]  /*8230*/  @!P0 SYNCS.PHASECHK.TRANS64 P0, [R7+URZ], R4 ;  /* 0x00000004070085a7 */ /* 0x000e64000800007f */
[----:B-1----:R-:W-:Y:S05]  /*8240*/  @!P0 BRA `(.L_x_136) ;  /* 0xfffffffc00f08947 */ /* 0x002fea000383ffff */
[----:B------:R-:W-:Y:S05]  /*8250*/  BRA `(.L_x_175) ;  /* 0xffffffec00e47947 */ /* 0x000fea000383ffff */
.L_x_137:
[----:B0-----:R0:W1:Y:S02]  /*8260*/  SYNCS.PHASECHK.TRANS64.TRYWAIT P0, [R6+URZ], R5 ;  /* 0x00000005060075a7 */ /* 0x001064000800017f */
[----:B-1----:R-:W-:Y:S05]  /*8270*/  @!P0 NANOSLEEP.SYNCS 0x989680 ;  /* 0x009896800000895d */ /* 0x002fea0003900000 */
[----:B------:R-:W1:Y:S02]  /*8280*/  @!P0 SYNCS.PHASECHK.TRANS64 P0, [R6+URZ], R5 ;  /* 0x00000005060085a7 */ /* 0x000e64000800007f */
[----:B-1----:R-:W-:Y:S05]  /*8290*/  @!P0 BRA `(.L_x_137) ;  /* 0xfffffffc00f08947 */ /* 0x002fea000383ffff */
[----:B------:R-:W-:Y:S05]  /*82a0*/  BRA `(.L_x_176) ;  /* 0xffffffec00f47947 */ /* 0x000fea000383ffff */
.L_x_138:
[----:B0-----:R0:W1:Y:S02]  /*82b0*/  SYNCS.PHASECHK.TRANS64.TRYWAIT P0, [R7+URZ], R4 ;  /* 0x00000004070075a7 */ /* 0x001064000800017f */
[----:B-1----:R-:W-:Y:S05]  /*82c0*/  @!P0 NANOSLEEP.SYNCS 0x989680 ;  /* 0x009896800000895d */ /* 0x002fea0003900000 */
[----:B------:R-:W1:Y:S02]  /*82d0*/  @!P0 SYNCS.PHASECHK.TRANS64 P0, [R7+URZ], R4 ;  /* 0x00000004070085a7 */ /* 0x000e64000800007f */
[----:B-1----:R-:W-:Y:S05]  /*82e0*/  @!P0 BRA `(.L_x_138) ;  /* 0xfffffffc00f08947 */ /* 0x002fea000383ffff */
[----:B------:R-:W-:Y:S05]  /*82f0*/  BRA `(.L_x_177) ;  /* 0xfffffff000047947 */ /* 0x000fea000383ffff */
.L_x_139:
[----:B0-----:R0:W1:Y:S02]  /*8300*/  SYNCS.PHASECHK.TRANS64.TRYWAIT P0, [R6+URZ], R5 ;  /* 0x00000005060075a7 */ /* 0x001064000800017f */
[----:B-1----:R-:W-:Y:S05]  /*8310*/  @!P0 NANOSLEEP.SYNCS 0x989680 ;  /* 0x009896800000895d */ /* 0x002fea0003900000 */
[----:B------:R-:W1:Y:S02]  /*8320*/  @!P0 SYNCS.PHASECHK.TRANS64 P0, [R6+URZ], R5 ;  /* 0x00000005060085a7 */ /* 0x000e64000800007f */
[----:B-1----:R-:W-:Y:S05]  /*8330*/  @!P0 BRA `(.L_x_139) ;  /* 0xfffffffc00f08947 */ /* 0x002fea000383ffff */
[----:B------:R-:W-:Y:S05]  /*8340*/  BRA `(.L_x_178) ;  /* 0xfffffff000147947 */ /* 0x000fea000383ffff */
.L_x_140:
[----:B0-----:R0:W1:Y:S02]  /*8350*/  SYNCS.PHASECHK.TRANS64.TRYWAIT P0, [R7+URZ], R4 ;  /* 0x00000004070075a7 */ /* 0x001064000800017f */
[----:B-1----:R-:W-:Y:S05]  /*8360*/  @!P0 NANOSLEEP.SYNCS 0x989680 ;  /* 0x009896800000895d */ /* 0x002fea0003900000 */
[----:B------:R-:W1:Y:S02]  /*8370*/  @!P0 SYNCS.PHASECHK.TRANS64 P0, [R7+URZ], R4 ;  /* 0x00000004070085a7 */ /* 0x000e64000800007f */
[----:B-1----:R-:W-:Y:S05]  /*8380*/  @!P0 BRA `(.L_x_140) ;  /* 0xfffffffc00f08947 */ /* 0x002fea000383ffff */
[----:B------:R-:W-:Y:S05]  /*8390*/  BRA `(.L_x_179) ;  /* 0xfffffff000247947 */ /* 0x000fea000383ffff */
.L_x_141:
[----:B0-----:R0:W1:Y:S02]  /*83a0*/  SYNCS.PHASECHK.TRANS64.TRYWAIT P0, [R6+URZ], R5 ;  /* 0x00000005060075a7 */ /* 0x001064000800017f */
[----:B-1----:R-:W-:Y:S05]  /*83b0*/  @!P0 NANOSLEEP.SYNCS 0x989680 ;  /* 0x009896800000895d */ /* 0x002fea0003900000 */
[----:B------:R-:W1:Y:S02]  /*83c0*/  @!P0 SYNCS.PHASECHK.TRANS64 P0, [R6+URZ], R5 ;  /* 0x00000005060085a7 */ /* 0x000e64000800007f */
[----:B-1----:R-:W-:Y:S05]  /*83d0*/  @!P0 BRA `(.L_x_141) ;  /* 0xfffffffc00f08947 */ /* 0x002fea000383ffff */
[----:B------:R-:W-:Y:S05]  /*83e0*/  BRA `(.L_x_180) ;  /* 0xfffffff000347947 */ /* 0x000fea000383ffff */
.L_x_142:
[----:B0-----:R0:W1:Y:S02]  /*83f0*/  SYNCS.PHASECHK.TRANS64.TRYWAIT P0, [R7+URZ], R4 ;  /* 0x00000004070075a7 */ /* 0x001064000800017f */
[----:B-1----:R-:W-:Y:S05]  /*8400*/  @!P0 NANOSLEEP.SYNCS 0x989680 ;  /* 0x009896800000895d */ /* 0x002fea0003900000 */
[----:B------:R-:W1:Y:S02]  /*8410*/  @!P0 SYNCS.PHASECHK.TRANS64 P0, [R7+URZ], R4 ;  /* 0x00000004070085a7 */ /* 0x000e64000800007f */
[----:B-1----:R-:W-:Y:S05]  /*8420*/  @!P0 BRA `(.L_x_142) ;  /* 0xfffffffc00f08947 */ /* 0x002fea000383ffff */
[----:B------:R-:W-:Y:S05]  /*8430*/  BRA `(.L_x_181) ;  /* 0xfffffff000447947 */ /* 0x000fea000383ffff */
.L_x_143:
[----:B0-----:R0:W1:Y:S02]  /*8440*/  SYNCS.PHASECHK.TRANS64.TRYWAIT P0, [R6+URZ], R5 ;  /* 0x00000005060075a7 */ /* 0x001064000800017f */
[----:B-1----:R-:W-:Y:S05]  /*8450*/  @!P0 NANOSLEEP.SYNCS 0x989680 ;  /* 0x009896800000895d */ /* 0x002fea0003900000 */
[----:B------:R-:W1:Y:S02]  /*8460*/  @!P0 SYNCS.PHASECHK.TRANS64 P0, [R6+URZ], R5 ;  /* 0x00000005060085a7 */ /* 0x000e64000800007f */
[----:B-1----:R-:W-:Y:S05]  /*8470*/  @!P0 BRA `(.L_x_143) ;  /* 0xfffffffc00f08947 */ /* 0x002fea000383ffff */
[----:B------:R-:W-:Y:S05]  /*8480*/  BRA `(.L_x_182) ;  /* 0xfffffff000547947 */ /* 0x000fea000383ffff */
.L_x_144:
[----:B0-----:R0:W1:Y:S02]  /*8490*/  SYNCS.PHASECHK.TRANS64.TRYWAIT P0, [R7+URZ], R4 ;  /* 0x00000004070075a7 */ /* 0x001064000800017f */
[----:B-1----:R-:W-:Y:S05]  /*84a0*/  @!P0 NANOSLEEP.SYNCS 0x989680 ;  /* 0x009896800000895d */ /* 0x002fea0003900000 */
[----:B------:R-:W1:Y:S02]  /*84b0*/  @!P0 SYNCS.PHASECHK.TRANS64 P0, [R7+URZ], R4 ;  /* 0x00000004070085a7 */ /* 0x000e64000800007f */
[----:B-1----:R-:W-:Y:S05]  /*84c0*/  @!P0 BRA `(.L_x_144) ;  /* 0xfffffffc00f08947 */ /* 0x002fea000383ffff */
[----:B------:R-:W-:Y:S05]  /*84d0*/  BRA `(.L_x_183) ;  /* 0xfffffff000647947 */ /* 0x000fea000383ffff */
.L_x_145:
[----:B0-----:R0:W1:Y:S02]  /*84e0*/  SYNCS.PHASECHK.TRANS64.TRYWAIT P0, [R6+URZ], R5 ;  /* 0x00000005060075a7 */ /* 0x001064000800017f */
[----:B-1----:R-:W-:Y:S05]  /*84f0*/  @!P0 NANOSLEEP.SYNCS 0x989680 ;  /* 0x009896800000895d */ /* 0x002fea0003900000 */
[----:B------:R-:W1:Y:S02]  /*8500*/  @!P0 SYNCS.PHASECHK.TRANS64 P0, [R6+URZ], R5 ;  /* 0x00000005060085a7 */ /* 0x000e64000800007f */
[----:B-1----:R-:W-:Y:S05]  /*8510*/  @!P0 BRA `(.L_x_145) ;  /* 0xfffffffc00f08947 */ /* 0x002fea000383ffff */
[----:B------:R-:W-:Y:S05]  /*8520*/  BRA `(.L_x_184) ;  /* 0xfffffff000747947 */ /* 0x000fea000383ffff */
.L_x_146:
[----:B0-----:R0:W1:Y:S02]  /*8530*/  SYNCS.PHASECHK.TRANS64.TRYWAIT P0, [R7+URZ], R4 ;  /* 0x00000004070075a7 */ /* 0x001064000800017f */
[----:B-1----:R-:W-:Y:S05]  /*8540*/  @!P0 NANOSLEEP.SYNCS 0x989680 ;  /* 0x009896800000895d */ /* 0x002fea0003900000 */
[----:B------:R-:W1:Y:S02]  /*8550*/  @!P0 SYNCS.PHASECHK.TRANS64 P0, [R7+URZ], R4 ;  /* 0x00000004070085a7 */ /* 0x000e64000800007f */
[----:B-1----:R-:W-:Y:S05]  /*8560*/  @!P0 BRA `(.L_x_146) ;  /* 0xfffffffc00f08947 */ /* 0x002fea000383ffff */
[----:B------:R-:W-:Y:S05]  /*8570*/  BRA `(.L_x_185) ;  /* 0xfffffff000847947 */ /* 0x000fea000383ffff */
.L_x_147:
[----:B0-----:R0:W1:Y:S02]  /*8580*/  SYNCS.PHASECHK.TRANS64.TRYWAIT P0, [R6+URZ], R5 ;  /* 0x00000005060075a7 */ /* 0x001064000800017f */
[----:B-1----:R-:W-:Y:S05]  /*8590*/  @!P0 NANOSLEEP.SYNCS 0x989680 ;  /* 0x009896800000895d */ /* 0x002fea0003900000 */
[----:B------:R-:W1:Y:S02]  /*85a0*/  @!P0 SYNCS.PHASECHK.TRANS64 P0, [R6+URZ], R5 ;  /* 0x00000005060085a7 */ /* 0x000e64000800007f */
[----:B-1----:R-:W-:Y:S05]  /*85b0*/  @!P0 BRA `(.L_x_147) ;  /* 0xfffffffc00f08947 */ /* 0x002fea000383ffff */
[----:B------:R-:W-:Y:S05]  /*85c0*/  BRA `(.L_x_186) ;  /* 0xfffffff000947947 */ /* 0x000fea000383ffff */
.L_x_148:
[----:B0-----:R0:W1:Y:S02]  /*85d0*/  SYNCS.PHASECHK.TRANS64.TRYWAIT P0, [R7+URZ], R4 ;  /* 0x00000004070075a7 */ /* 0x001064000800017f */
[----:B-1----:R-:W-:Y:S05]  /*85e0*/  @!P0 NANOSLEEP.SYNCS 0x989680 ;  /* 0x009896800000895d */ /* 0x002fea0003900000 */
[----:B------:R-:W1:Y:S02]  /*85f0*/  @!P0 SYNCS.PHASECHK.TRANS64 P0, [R7+URZ], R4 ;  /* 0x00000004070085a7 */ /* 0x000e64000800007f */
[----:B-1----:R-:W-:Y:S05]  /*8600*/  @!P0 BRA `(.L_x_148) ;  /* 0xfffffffc00f08947 */ /* 0x002fea000383ffff */
[----:B------:R-:W-:Y:S05]  /*8610*/  BRA `(.L_x_187) ;  /* 0xfffffff000a47947 */ /* 0x000fea000383ffff */
.L_x_149:
[----:B0-----:R0:W1:Y:S02]  /*8620*/  SYNCS.PHASECHK.TRANS64.TRYWAIT P0, [R6+URZ], R5 ;  /* 0x00000005060075a7 */ /* 0x001064000800017f */
[----:B-1----:R-:W-:Y:S05]  /*8630*/  @!P0 NANOSLEEP.SYNCS 0x989680 ;  /* 0x009896800000895d */ /* 0x002fea0003900000 */
[----:B------:R-:W1:Y:S02]  /*8640*/  @!P0 SYNCS.PHASECHK.TRANS64 P0, [R6+URZ], R5 ;  /* 0x00000005060085a7 */ /* 0x000e64000800007f */
[----:B-1----:R-:W-:Y:S05]  /*8650*/  @!P0 BRA `(.L_x_149) ;  /* 0xfffffffc00f08947 */ /* 0x002fea000383ffff */
[----:B------:R-:W-:Y:S05]  /*8660*/  BRA `(.L_x_188) ;  /* 0xfffffff000b47947 */ /* 0x000fea000383ffff */
.L_x_150:
[----:B0-----:R0:W1:Y:S02]  /*8670*/  SYNCS.PHASECHK.TRANS64.TRYWAIT P0, [R7+URZ], R4 ;  /* 0x00000004070075a7 */ /* 0x001064000800017f */
[----:B-1----:R-:W-:Y:S05]  /*8680*/  @!P0 NANOSLEEP.SYNCS 0x989680 ;  /* 0x009896800000895d */ /* 0x002fea0003900000 */
[----:B------:R-:W1:Y:S02]  /*8690*/  @!P0 SYNCS.PHASECHK.TRANS64 P0, [R7+URZ], R4 ;  /* 0x00000004070085a7 */ /* 0x000e64000800007f */
[----:B-1----:R-:W-:Y:S05]  /*86a0*/  @!P0 BRA `(.L_x_150) ;  /* 0xfffffffc00f08947 */ /* 0x002fea000383ffff */
[----:B------:R-:W-:Y:S05]  /*86b0*/  BRA `(.L_x_189) ;  /* 0xfffffff000c47947 */ /* 0x000fea000383ffff */
.L_x_151:
[----:B0-----:R0:W1:Y:S02]  /*86c0*/  SYNCS.PHASECHK.TRANS64.TRYWAIT P0, [R6+URZ], R5 ;  /* 0x00000005060075a7 */ /* 0x001064000800017f */
[----:B-1----:R-:W-:Y:S05]  /*86d0*/  @!P0 NANOSLEEP.SYNCS 0x989680 ;  /* 0x009896800000895d */ /* 0x002fea0003900000 */
[----:B------:R-:W1:Y:S02]  /*86e0*/  @!P0 SYNCS.PHASECHK.TRANS64 P0, [R6+URZ], R5 ;  /* 0x00000005060085a7 */ /* 0x000e64000800007f */
[----:B-1----:R-:W-:Y:S05]  /*86f0*/  @!P0 BRA `(.L_x_151) ;  /* 0xfffffffc00f08947 */ /* 0x002fea000383ffff */
[----:B------:R-:W-:Y:S05]  /*8700*/  BRA `(.L_x_190) ;  /* 0xfffffff000d47947 */ /* 0x000fea000383ffff */
.L_x_152:
[----:B0-----:R0:W1:Y:S02]  /*8710*/  SYNCS.PHASECHK.TRANS64.TRYWAIT P0, [R7+URZ], R4 ;  /* 0x00000004070075a7 */ /* 0x001064000800017f */
[----:B-1----:R-:W-:Y:S05]  /*8720*/  @!P0 NANOSLEEP.SYNCS 0x989680 ;  /* 0x009896800000895d */ /* 0x002fea0003900000 */
[----:B------:R-:W1:Y:S02]  /*8730*/  @!P0 SYNCS.PHASECHK.TRANS64 P0, [R7+URZ], R4 ;  /* 0x00000004070085a7 */ /* 0x000e64000800007f */
[----:B-1----:R-:W-:Y:S05]  /*8740*/  @!P0 BRA `(.L_x_152) ;  /* 0xfffffffc00f08947 */ /* 0x002fea000383ffff */
[----:B------:R-:W-:Y:S05]  /*8750*/  BRA `(.L_x_191) ;  /* 0xfffffff000e47947 */ /* 0x000fea000383ffff */
.L_x_153:
[----:B-1----:R1:W2:Y:S02]  /*8760*/  SYNCS.PHASECHK.TRANS64.TRYWAIT P0, [R6+URZ], R5 ;  /* 0x00000005060075a7 */ /* 0x0022a4000800017f */
[----:B--2---:R-:W-:Y:S05]  /*8770*/  @!P0 NANOSLEEP.SYNCS 0x989680 ;  /* 0x009896800000895d */ /* 0x004fea0003900000 */
[----:B------:R-:W2:Y:S02]  /*8780*/  @!P0 SYNCS.PHASECHK.TRANS64 P0, [R6+URZ], R5 ;  /* 0x00000005060085a7 */ /* 0x000ea4000800007f */
[----:B--2---:R-:W-:Y:S05]  /*8790*/  @!P0 BRA `(.L_x_153) ;  /* 0xfffffffc00f08947 */ /* 0x004fea000383ffff */
[----:B------:R-:W-:Y:S05]  /*87a0*/  BRA `(.L_x_192) ;  /* 0xfffffff000ec7947 */ /* 0x000fea000383ffff */
.L_x_193:
[----:B------:R-:W-:-:S00]  /*87b0*/  BRA `(.L_x_193) ;  /* 0xfffffffc00fc7947 */ /* 0x000fc0000383ffff */
[----:B------:R-:W-:-:S00]  /*87c0*/  NOP ;  /* 0x0000000000007918 */ /* 0x000fc00000000000 */
        /* <DEDUP_REMOVED lines=11> */
.L_x_194:


//--------------------- .nv.shared._ZN7cutlass13device_kernelINS_4gemm6kernel13GemmUniversalIN4cute5tupleIJiiiiEEENS1_10collective13CollectiveMmaINS1_37MainloopSm90TmaGmmaWarpSpecializedFP8ILi32ENS5_IJNS4_1CILi1EEESB_SB_EEENS1_35KernelTmaWarpSpecializedCooperativeEEENS5_IJNSA_ILi192EEENSA_ILi32EEESG_EEENS_12float_e4m3_tENS5_IJlSB_lEEESI_SJ_NS4_8TiledMMAINS4_8MMA_AtomIJNS4_4SM904GMMA30MMA_64x32x32_F32E4M3E4M3_SS_TNILNSN_7ScaleInE1ELSP_1EEEEEENS4_6LayoutINS5_IJNSA_ILi2EEESB_SB_EEENS5_IJSB_NSA_ILi0EEESV_EEEEENS5_IJNS4_10UnderscoreESY_SY_EEEEENS4_13SM90_TMA_LOADENS4_14ComposedLayoutINS4_7SwizzleILi1ELi4ELi3EEENS4_18smem_ptr_flag_bitsILi8EEENSS_INS5_IJNSA_ILi8EEESG_EEENS5_IJSG_SB_EEEEEEEvNS4_8identityES11_S1B_vS1C_EENS_8epilogue10collective6detail29Sm90TmaWarpSpecializedAdapterINS1F_15DefaultEpilogueISI_SJ_SJ_NS1E_6thread17LinearCombinationISI_Li1EffLNS1J_9ScaleType4KindE0ELNS_15FloatRoundStyleE2ESI_EENS1_15EpilogueDefaultEEEEEvvEEEEvNT_6ParamsE --------------------------
	.section	.nv.shared._ZN7cutlass13device_kernelINS_4gemm6kernel13GemmUniversalIN4cute5tupleIJiiiiEEENS1_10collective13CollectiveMmaINS1_37MainloopSm90TmaGmmaWarpSpecializedFP8ILi32ENS5_IJNS4_1CILi1EEESB_SB_EEENS1_35KernelTmaWarpSpecializedCooperativeEEENS5_IJNSA_ILi192EEENSA_ILi32EEESG_EEENS_12float_e4m3_tENS5_IJlSB_lEEESI_SJ_NS4_8TiledMMAINS4_8MMA_AtomIJNS4_4SM904GMMA30MMA_64x32x32_F32E4M3E4M3_SS_TNILNSN_7ScaleInE1ELSP_1EEEEEENS4_6LayoutINS5_IJNSA_ILi2EEESB_SB_EEENS5_IJSB_NSA_ILi0EEESV_EEEEENS5_IJNS4_10UnderscoreESY_SY_EEEEENS4_13SM90_TMA_LOADENS4_14ComposedLayoutINS4_7SwizzleILi1ELi4ELi3EEENS4_18smem_ptr_flag_bitsILi8EEENSS_INS5_IJNSA_ILi8EEESG_EEENS5_IJSG_SB_EEEEEEEvNS4_8identityES11_S1B_vS1C_EENS_8epilogue10collective6detail29Sm90TmaWarpSpecializedAdapterINS1F_15DefaultEpilogueISI_SJ_SJ_NS1E_6thread17LinearCombinationISI_Li1EffLNS1J_9ScaleType4KindE0ELNS_15FloatRoundStyleE2ESI_EENS1_15EpilogueDefaultEEEEEvvEEEEvNT_6ParamsE,"aw",@nobits
	.sectionflags	@""
	.align	16
	.zero		1024


//--------------------- .nv.shared.reserved.0     --------------------------
	.section	.nv.shared.reserved.0,"aw",@nobits
	.weak		__nv_reservedSMEM_offset_0_alias
	.size		__nv_reservedSMEM_offset_0_alias, 0, 0
	.other		__nv_reservedSMEM_offset_0_alias,@"STO_CUDA_RESERVED_SHARED STV_DEFAULT"
__nv_reservedSMEM_offset_0_alias:
	.zero		0


//--------------------- .nv.global                --------------------------
	.section	.nv.global,"aw",@nobits
.nv.global:
	.type		_ZN40_INTERNAL_08694f4c_4_k_cu_7a7eed6d_122084cute1_E,@object
	.size		_ZN40_INTERNAL_08694f4c_4_k_cu_7a7eed6d_122084cute1_E,(_ZN40_INTERNAL_08694f4c_4_k_cu_7a7eed6d_122084cuda3std3__45__cpo6cbeginE - _ZN40_INTERNAL_08694f4c_4_k_cu_7a7eed6d_122084cute1_E)
_ZN40_INTERNAL_08694f4c_4_k_cu_7a7eed6d_122084cute1_E:
	.zero		1
	.type		_ZN40_INTERNAL_08694f4c_4_k_cu_7a7eed6d_122084cuda3std3__45__cpo6cbeginE,@object
	.size		_ZN40_INTERNAL_08694f4c_4_k_cu_7a7eed6d_122084cuda3std3__45__cpo6cbeginE,(_ZN40_INTERNAL_08694f4c_4_k_cu_7a7eed6d_122084cuda3std3__48in_placeE - _ZN40_INTERNAL_08694f4c_4_k_cu_7a7eed6d_122084cuda3std3__45__cpo6cbeginE)
_ZN40_INTERNAL_08694f4c_4_k_cu_7a7eed6d_122084cuda3std3__45__cpo6cbeginE:
	.zero		1
	.type		_ZN40_INTERNAL_08694f4c_4_k_cu_7a7eed6d_122084cuda3std3__48in_placeE,@object
	.size		_ZN40_INTERNAL_08694f4c_4_k_cu_7a7eed6d_122084cuda3std3__48in_placeE,(_ZN40_INTERNAL_08694f4c_4_k_cu_7a7eed6d_122084cuda3std6ranges3__45__cpo9iter_moveE - _ZN40_INTERNAL_08694f4c_4_k_cu_7a7eed6d_122084cuda3std3__48in_placeE)
_ZN40_INTERNAL_08694f4c_4_k_cu_7a7eed6d_122084cuda3std3__48in_placeE:
	.zero		1
	.type		_ZN40_INTERNAL_08694f4c_4_k_cu_7a7eed6d_122084cuda3std6ranges3__45__cpo9iter_moveE,@object
	.size		_ZN40_INTERNAL_08694f4c_4_k_cu_7a7eed6d_122084cuda3std6ranges3__45__cpo9iter_moveE,(_ZN40_INTERNAL_08694f4c_4_k_cu_7a7eed6d_122084cuda3std3__45__cpo5beginE - _ZN40_INTERNAL_08694f4c_4_k_cu_7a7eed6d_122084cuda3std6ranges3__45__cpo9iter_moveE)
_ZN40_INTERNAL_08694f4c_4_k_cu_7a7eed6d_122084cuda3std6ranges3__45__cpo9iter_moveE:
	.zero		1
	.type		_ZN40_INTERNAL_08694f4c_4_k_cu_7a7eed6d_122084cuda3std3__45__cpo5beginE,@object
	.size		_ZN40_INTERNAL_08694f4c_4_k_cu_7a7eed6d_122084cuda3std3__45__cpo5beginE,(_ZN40_INTERNAL_08694f4c_4_k_cu_7a7eed6d_122084cuda3std3__442_GLOBAL__N__08694f4c_4_k_cu_7a7eed6d_122086ignoreE - _ZN40_INTERNAL_08694f4c_4_k_cu_7a7eed6d_122084cuda3std3__45__cpo5beginE)
_ZN40_INTERNAL_08694f4c_4_k_cu_7a7eed6d_122084cuda3std3__45__cpo5beginE:
	.zero		1
	.type		_ZN40_INTERNAL_08694f4c_4_k_cu_7a7eed6d_122084cuda3std3__442_GLOBAL__N__08694f4c_4_k_cu_7a7eed6d_122086ignoreE,@object
	.size		_ZN40_INTERNAL_08694f4c_4_k_cu_7a7eed6d_122084cuda3std3__442_GLOBAL__N__08694f4c_4_k_cu_7a7eed6d_122086ignoreE,(_ZN40_INTERNAL_08694f4c_4_k_cu_7a7eed6d_122084cute7productE - _ZN40_INTERNAL_08694f4c_4_k_cu_7a7eed6d_122084cuda3std3__442_GLOBAL__N__08694f4c_4_k_cu_7a7eed6d_122086ignoreE)
_ZN40_INTERNAL_08694f4c_4_k_cu_7a7eed6d_122084cuda3std3__442_GLOBAL__N__08694f4c_4_k_cu_7a7eed6d_122086ignoreE:
	.zero		1
	.type		_ZN40_INTERNAL_08694f4c_4_k_cu_7a7eed6d_122084cute7productE,@object
	.size		_ZN40_INTERNAL_08694f4c_4_k_cu_7a7eed6d_122084cute7productE,(_ZN40_INTERNAL_08694f4c_4_k_cu_7a7eed6d_122084cuda3std3__45__cpo3endE - _ZN40_INTERNAL_08694f4c_4_k_cu_7a7eed6d_122084cute7productE)
_ZN40_INTERNAL_08694f4c_4_k_cu_7a7eed6d_122084cute7productE:
	.zero		1
	.type		_ZN40_INTERNAL_08694f4c_4_k_cu_7a7eed6d_122084cuda3std3__45__cpo3endE,@object
	.size		_ZN40_INTERNAL_08694f4c_4_k_cu_7a7eed6d_122084cuda3std3__45__cpo3endE,(_ZN40_INTERNAL_08694f4c_4_k_cu_7a7eed6d_122084cuda3std3__419piecewise_constructE - _ZN40_INTERNAL_08694f4c_4_k_cu_7a7eed6d_122084cuda3std3__45__cpo3endE)
_ZN40_INTERNAL_08694f4c_4_k_cu_7a7eed6d_122084cuda3std3__45__cpo3endE:
	.zero		1
	.type		_ZN40_INTERNAL_08694f4c_4_k_cu_7a7eed6d_122084cuda3std3__419piecewise_constructE,@object
	.size		_ZN40_INTERNAL_08694f4c_4_k_cu_7a7eed6d_122084cuda3std3__419piecewise_constructE,(_ZN40_INTERNAL_08694f4c_4_k_cu_7a7eed6d_122084cuda3std3__45__cpo4cendE - _ZN40_INTERNAL_08694f4c_4_k_cu_7a7eed6d_122084cuda3std3__419piecewise_constructE)
_ZN40_INTERNAL_08694f4c_4_k_cu_7a7eed6d_122084cuda3std3__419piecewise_constructE:
	.zero		1
	.type		_ZN40_INTERNAL_08694f4c_4_k_cu_7a7eed6d_122084cuda3std3__45__cpo4cendE,@object
	.size		_ZN40_INTERNAL_08694f4c_4_k_cu_7a7eed6d_122084cuda3std3__45__cpo4cendE,(_ZN40_INTERNAL_08694f4c_4_k_cu_7a7eed6d_122084cuda3std6ranges3__45__cpo4swapE - _ZN40_INTERNAL_08694f4c_4_k_cu_7a7eed6d_122084cuda3std3__45__cpo4cendE)
_ZN40_INTERNAL_08694f4c_4_k_cu_7a7eed6d_122084cuda3std3__45__cpo4cendE:
	.zero		1
	.type		_ZN40_INTERNAL_08694f4c_4_k_cu_7a7eed6d_122084cuda3std6ranges3__45__cpo4swapE,@object
	.size		_ZN40_INTERNAL_08694f4c_4_k_cu_7a7eed6d_122084cuda3std6ranges3__45__cpo4swapE,(.L_7 - _ZN40_INTERNAL_08694f4c_4_k_cu_7a7eed6d_122084cuda3std6ranges3__45__cpo4swapE)
_ZN40_INTERNAL_08694f4c_4_k_cu_7a7eed6d_122084cuda3std6ranges3__45__cpo4swapE:
	.zero		1
.L_7:


//--------------------- .nv.constant0._ZN7cutlass13device_kernelINS_4gemm6kernel13GemmUniversalIN4cute5tupleIJiiiiEEENS1_10collective13CollectiveMmaINS1_37MainloopSm90TmaGmmaWarpSpecializedFP8ILi32ENS5_IJNS4_1CILi1EEESB_SB_EEENS1_35KernelTmaWarpSpecializedCooperativeEEENS5_IJNSA_ILi192EEENSA_ILi32EEESG_EEENS_12float_e4m3_tENS5_IJlSB_lEEESI_SJ_NS4_8TiledMMAINS4_8MMA_AtomIJNS4_4SM904GMMA30MMA_64x32x32_F32E4M3E4M3_SS_TNILNSN_7ScaleInE1ELSP_1EEEEEENS4_6LayoutINS5_IJNSA_ILi2EEESB_SB_EEENS5_IJSB_NSA_ILi0EEESV_EEEEENS5_IJNS4_10UnderscoreESY_SY_EEEEENS4_13SM90_TMA_LOADENS4_14ComposedLayoutINS4_7SwizzleILi1ELi4ELi3EEENS4_18smem_ptr_flag_bitsILi8EEENSS_INS5_IJNSA_ILi8EEESG_EEENS5_IJSG_SB_EEEEEEEvNS4_8identityES11_S1B_vS1C_EENS_8epilogue10collective6detail29Sm90TmaWarpSpecializedAdapterINS1F_15DefaultEpilogueISI_SJ_SJ_NS1E_6thread17LinearCombinationISI_Li1EffLNS1J_9ScaleType4KindE0ELNS_15FloatRoundStyleE2ESI_EENS1_15EpilogueDefaultEEEEEvvEEEEvNT_6ParamsE --------------------------
	.section	.nv.constant0._ZN7cutlass13device_kernelINS_4gemm6kernel13GemmUniversalIN4cute5tupleIJiiiiEEENS1_10collective13CollectiveMmaINS1_37MainloopSm90TmaGmmaWarpSpecializedFP8ILi32ENS5_IJNS4_1CILi1EEESB_SB_EEENS1_35KernelTmaWarpSpecializedCooperativeEEENS5_IJNSA_ILi192EEENSA_ILi32EEESG_EEENS_12float_e4m3_tENS5_IJlSB_lEEESI_SJ_NS4_8TiledMMAINS4_8MMA_AtomIJNS4_4SM904GMMA30MMA_64x32x32_F32E4M3E4M3_SS_TNILNSN_7ScaleInE1ELSP_1EEEEEENS4_6LayoutINS5_IJNSA_ILi2EEESB_SB_EEENS5_IJSB_NSA_ILi0EEESV_EEEEENS5_IJNS4_10UnderscoreESY_SY_EEEEENS4_13SM90_TMA_LOADENS4_14ComposedLayoutINS4_7SwizzleILi1ELi4ELi3EEENS4_18smem_ptr_flag_bitsILi8EEENSS_INS5_IJNSA_ILi8EEESG_EEENS5_IJSG_SB_EEEEEEEvNS4_8identityES11_S1B_vS1C_EENS_8epilogue10collective6detail29Sm90TmaWarpSpecializedAdapterINS1F_15DefaultEpilogueISI_SJ_SJ_NS1E_6thread17LinearCombinationISI_Li1EffLNS1J_9ScaleType4KindE0ELNS_15FloatRoundStyleE2ESI_EENS1_15EpilogueDefaultEEEEEvvEEEEvNT_6ParamsE,"a",@progbits
	.sectionflags	@""
	.align	4
.nv.constant0._ZN7cutlass13device_kernelINS_4gemm6kernel13GemmUniversalIN4cute5tupleIJiiiiEEENS1_10collective13CollectiveMmaINS1_37MainloopSm90TmaGmmaWarpSpecializedFP8ILi32ENS5_IJNS4_1CILi1EEESB_SB_EEENS1_35KernelTmaWarpSpecializedCooperativeEEENS5_IJNSA_ILi192EEENSA_ILi32EEESG_EEENS_12float_e4m3_tENS5_IJlSB_lEEESI_SJ_NS4_8TiledMMAINS4_8MMA_AtomIJNS4_4SM904GMMA30MMA_64x32x32_F32E4M3E4M3_SS_TNILNSN_7ScaleInE1ELSP_1EEEEEENS4_6LayoutINS5_IJNSA_ILi2EEESB_SB_EEENS5_IJSB_NSA_ILi0EEESV_EEEEENS5_IJNS4_10UnderscoreESY_SY_EEEEENS4_13SM90_TMA_LOADENS4_14ComposedLayoutINS4_7SwizzleILi1ELi4ELi3EEENS4_18smem_ptr_flag_bitsILi8EEENSS_INS5_IJNSA_ILi8EEESG_EEENS5_IJSG_SB_EEEEEEEvNS4_8identityES11_S1B_vS1C_EENS_8epilogue10collective6detail29Sm90TmaWarpSpecializedAdapterINS1F_15DefaultEpilogueISI_SJ_SJ_NS1E_6thread17LinearCombinationISI_Li1EffLNS1J_9ScaleType4KindE0ELNS_15FloatRoundStyleE2ESI_EENS1_15EpilogueDefaultEEEEEvvEEEEvNT_6ParamsE:
	.zero		1664


//--------------------- SYMBOLS --------------------------

	.type		.nv.reservedSmem.offset0,@object
	.size		.nv.reservedSmem.offset0,0x4
